	.target	sm_90a

	.elftype	@"ET_EXEC"


//--------------------- .note.nv.tkinfo           --------------------------
	.section	.note.nv.tkinfo,"",@"SHT_NOTE"
	.sectionflags	@"SHF_NOTE_NV_TKINFO"
	.tkinfo
        /*0018*/ 	.word	0x00000002
        /*0030*/ 	.string	""
        /*0030*/ 	.string	"ptxas"
        /*0030*/ 	.string	"Cuda compilation tools, release 13.0, V13.0.88"
        /*0030*/ 	.string	"Build cuda_13.0.r13.0/compiler.36424714_0"
        /*0030*/ 	.string	"-arch sm_90a -m 64 "



//--------------------- .note.nv.cuinfo           --------------------------
	.section	.note.nv.cuinfo,"",@"SHT_NOTE"
	.sectionflags	@"SHF_NOTE_NV_CUINFO"
        /*0018*/ 	.short	0x0002
        /*001a*/ 	.short	0x005a
        /*001c*/ 	.short	0x0082
	.zero		2


//--------------------- .nv.info                  --------------------------
	.section	.nv.info,"",@"SHT_CUDA_INFO"
	.align	4


	//----- nvinfo : EIATTR_REGCOUNT
	.align		4
        /*0000*/ 	.byte	0x04, 0x2f
        /*0002*/ 	.short	(.L_12 - .L_11)
	.align		4
.L_11:
        /*0004*/ 	.word	index@(_ZN7cutlass13device_kernelINS_4conv6kernel13ConvUniversalINS1_16ConvProblemShapeILNS1_8OperatorE1ELi2EEENS1_10collective14CollectiveConvINS1_46MainloopSm90TmaGmmaWarpSpecializedImplicitGemmILS5_1ELi9ELi2EN4cute5tupleIJNSA_1CILi1EEESD_SD_EEENS1_36KernelImplicitTmaWarpSpecializedSm90ELi1EEENSB_IJNSC_ILi256EEENSC_ILi128EEENSB_IJNSC_ILi32EEEEEEEEENS_6half_tESM_NSA_8TiledMMAINSA_8MMA_AtomIJNSA_4SM904GMMA26MMA_64x128x16_F32F16F16_SSILNSQ_5MajorE0ELSS_1ELNSQ_7ScaleInE1ELST_1EEEEEENSA_6LayoutISE_NSB_IJNSC_ILi0EEESX_SX_EEEEENSB_IJNSA_10UnderscoreES10_S10_EEEEENS7_6detail26Sm90ImplicitGemmTileTraitsINSA_20SM90_TMA_LOAD_IM2COLENSA_14ComposedLayoutINSA_7SwizzleILi2ELi4ELi3EEENSA_18smem_ptr_flag_bitsILi16EEENSW_INSB_IJNSB_IJNSC_ILi8EEESJ_EEENSB_IJSJ_SD_EEENSB_IJSD_NSC_ILi9EEEEEEEEENSB_IJNSB_IJSJ_SH_EEENSB_IJSD_SX_EEENSB_IJSX_NSC_ILi8192EEEEEEEEEEEEEvEENS14_INSA_13SM90_TMA_LOADENS16_INS17_ILi3ELi4ELi3EEES1A_NSW_INSB_IJNSB_IJNSC_ILi64EEENSC_ILi2EEEEEENSB_IJS1B_NSC_ILi4EEEEEES1F_EEENSB_IJNSB_IJSD_NSC_ILi2048EEEEEENSB_IJS1R_NSC_ILi512EEEEEENSB_IJSX_NSC_ILi4096EEEEEEEEEEEEEvEEEENS_8epilogue10collective6detail29Sm90TmaWarpSpecializedAdapterINS29_15DefaultEpilogueISM_NSB_IJNSB_IJlllEEESD_SX_EEES2E_NS28_6thread17LinearCombinationISM_Li1EffLNS2F_9ScaleType4KindE0ELNS_15FloatRoundStyleE2ESM_EENS_4gemm15EpilogueDefaultEEEEEvvEEEEvNT_6ParamsE)
        /*0008*/ 	.word	0x000000ff


	//----- nvinfo : EIATTR_FRAME_SIZE
	.align		4
.L_12:
        /*000c*/ 	.byte	0x04, 0x11
        /*000e*/ 	.short	(.L_14 - .L_13)
	.align		4
.L_13:
        /*0010*/ 	.word	index@(_ZN7cutlass13device_kernelINS_4conv6kernel13ConvUniversalINS1_16ConvProblemShapeILNS1_8OperatorE1ELi2EEENS1_10collective14CollectiveConvINS1_46MainloopSm90TmaGmmaWarpSpecializedImplicitGemmILS5_1ELi9ELi2EN4cute5tupleIJNSA_1CILi1EEESD_SD_EEENS1_36KernelImplicitTmaWarpSpecializedSm90ELi1EEENSB_IJNSC_ILi256EEENSC_ILi128EEENSB_IJNSC_ILi32EEEEEEEEENS_6half_tESM_NSA_8TiledMMAINSA_8MMA_AtomIJNSA_4SM904GMMA26MMA_64x128x16_F32F16F16_SSILNSQ_5MajorE0ELSS_1ELNSQ_7ScaleInE1ELST_1EEEEEENSA_6LayoutISE_NSB_IJNSC_ILi0EEESX_SX_EEEEENSB_IJNSA_10UnderscoreES10_S10_EEEEENS7_6detail26Sm90ImplicitGemmTileTraitsINSA_20SM90_TMA_LOAD_IM2COLENSA_14ComposedLayoutINSA_7SwizzleILi2ELi4ELi3EEENSA_18smem_ptr_flag_bitsILi16EEENSW_INSB_IJNSB_IJNSC_ILi8EEESJ_EEENSB_IJSJ_SD_EEENSB_IJSD_NSC_ILi9EEEEEEEEENSB_IJNSB_IJSJ_SH_EEENSB_IJSD_SX_EEENSB_IJSX_NSC_ILi8192EEEEEEEEEEEEEvEENS14_INSA_13SM90_TMA_LOADENS16_INS17_ILi3ELi4ELi3EEES1A_NSW_INSB_IJNSB_IJNSC_ILi64EEENSC_ILi2EEEEEENSB_IJS1B_NSC_ILi4EEEEEES1F_EEENSB_IJNSB_IJSD_NSC_ILi2048EEEEEENSB_IJS1R_NSC_ILi512EEEEEENSB_IJSX_NSC_ILi4096EEEEEEEEEEEEEvEEEENS_8epilogue10collective6detail29Sm90TmaWarpSpecializedAdapterINS29_15DefaultEpilogueISM_NSB_IJNSB_IJlllEEESD_SX_EEES2E_NS28_6thread17LinearCombinationISM_Li1EffLNS2F_9ScaleType4KindE0ELNS_15FloatRoundStyleE2ESM_EENS_4gemm15EpilogueDefaultEEEEEvvEEEEvNT_6ParamsE)
        /*0014*/ 	.word	0x00000270


	//----- nvinfo : EIATTR_MIN_STACK_SIZE
	.align		4
.L_14:
        /*0018*/ 	.byte	0x04, 0x12
        /*001a*/ 	.short	(.L_16 - .L_15)
	.align		4
.L_15:
        /*001c*/ 	.word	index@(_ZN7cutlass13device_kernelINS_4conv6kernel13ConvUniversalINS1_16ConvProblemShapeILNS1_8OperatorE1ELi2EEENS1_10collective14CollectiveConvINS1_46MainloopSm90TmaGmmaWarpSpecializedImplicitGemmILS5_1ELi9ELi2EN4cute5tupleIJNSA_1CILi1EEESD_SD_EEENS1_36KernelImplicitTmaWarpSpecializedSm90ELi1EEENSB_IJNSC_ILi256EEENSC_ILi128EEENSB_IJNSC_ILi32EEEEEEEEENS_6half_tESM_NSA_8TiledMMAINSA_8MMA_AtomIJNSA_4SM904GMMA26MMA_64x128x16_F32F16F16_SSILNSQ_5MajorE0ELSS_1ELNSQ_7ScaleInE1ELST_1EEEEEENSA_6LayoutISE_NSB_IJNSC_ILi0EEESX_SX_EEEEENSB_IJNSA_10UnderscoreES10_S10_EEEEENS7_6detail26Sm90ImplicitGemmTileTraitsINSA_20SM90_TMA_LOAD_IM2COLENSA_14ComposedLayoutINSA_7SwizzleILi2ELi4ELi3EEENSA_18smem_ptr_flag_bitsILi16EEENSW_INSB_IJNSB_IJNSC_ILi8EEESJ_EEENSB_IJSJ_SD_EEENSB_IJSD_NSC_ILi9EEEEEEEEENSB_IJNSB_IJSJ_SH_EEENSB_IJSD_SX_EEENSB_IJSX_NSC_ILi8192EEEEEEEEEEEEEvEENS14_INSA_13SM90_TMA_LOADENS16_INS17_ILi3ELi4ELi3EEES1A_NSW_INSB_IJNSB_IJNSC_ILi64EEENSC_ILi2EEEEEENSB_IJS1B_NSC_ILi4EEEEEES1F_EEENSB_IJNSB_IJSD_NSC_ILi2048EEEEEENSB_IJS1R_NSC_ILi512EEEEEENSB_IJSX_NSC_ILi4096EEEEEEEEEEEEEvEEEENS_8epilogue10collective6detail29Sm90TmaWarpSpecializedAdapterINS29_15DefaultEpilogueISM_NSB_IJNSB_IJlllEEESD_SX_EEES2E_NS28_6thread17LinearCombinationISM_Li1EffLNS2F_9ScaleType4KindE0ELNS_15FloatRoundStyleE2ESM_EENS_4gemm15EpilogueDefaultEEEEEvvEEEEvNT_6ParamsE)
        /*0020*/ 	.word	0x00000270
.L_16:


//--------------------- .nv.compat                --------------------------
	.section	.nv.compat,"",@"SHT_CUDA_COMPAT_INFO"
	.align	4
        /*0000*/ 	.byte	0x02, 0x09, 0x01, 0x00, 0x02, 0x02, 0x04, 0x00, 0x02, 0x05, 0x05, 0x00, 0x03, 0x07, 0x01, 0x01
        /*0010*/ 	.byte	0x02, 0x03, 0x01, 0x00, 0x02, 0x06, 0x01, 0x00, 0x04, 0x0b, 0x08, 0x00, 0x00, 0x00, 0x00, 0x00
        /*0020*/ 	.byte	0x00, 0x00, 0x00, 0x00


//--------------------- .nv.info._ZN7cutlass13device_kernelINS_4conv6kernel13ConvUniversalINS1_16ConvProblemShapeILNS1_8OperatorE1ELi2EEENS1_10collective14CollectiveConvINS1_46MainloopSm90TmaGmmaWarpSpecializedImplicitGemmILS5_1ELi9ELi2EN4cute5tupleIJNSA_1CILi1EEESD_SD_EEENS1_36KernelImplicitTmaWarpSpecializedSm90ELi1EEENSB_IJNSC_ILi256EEENSC_ILi128EEENSB_IJNSC_ILi32EEEEEEEEENS_6half_tESM_NSA_8TiledMMAINSA_8MMA_AtomIJNSA_4SM904GMMA26MMA_64x128x16_F32F16F16_SSILNSQ_5MajorE0ELSS_1ELNSQ_7ScaleInE1ELST_1EEEEEENSA_6LayoutISE_NSB_IJNSC_ILi0EEESX_SX_EEEEENSB_IJNSA_10UnderscoreES10_S10_EEEEENS7_6detail26Sm90ImplicitGemmTileTraitsINSA_20SM90_TMA_LOAD_IM2COLENSA_14ComposedLayoutINSA_7SwizzleILi2ELi4ELi3EEENSA_18smem_ptr_flag_bitsILi16EEENSW_INSB_IJNSB_IJNSC_ILi8EEESJ_EEENSB_IJSJ_SD_EEENSB_IJSD_NSC_ILi9EEEEEEEEENSB_IJNSB_IJSJ_SH_EEENSB_IJSD_SX_EEENSB_IJSX_NSC_ILi8192EEEEEEEEEEEEEvEENS14_INSA_13SM90_TMA_LOADENS16_INS17_ILi3ELi4ELi3EEES1A_NSW_INSB_IJNSB_IJNSC_ILi64EEENSC_ILi2EEEEEENSB_IJS1B_NSC_ILi4EEEEEES1F_EEENSB_IJNSB_IJSD_NSC_ILi2048EEEEEENSB_IJS1R_NSC_ILi512EEEEEENSB_IJSX_NSC_ILi4096EEEEEEEEEEEEEvEEEENS_8epilogue10collective6detail29Sm90TmaWarpSpecializedAdapterINS29_15DefaultEpilogueISM_NSB_IJNSB_IJlllEEESD_SX_EEES2E_NS28_6thread17LinearCombinationISM_Li1EffLNS2F_9ScaleType4KindE0ELNS_15FloatRoundStyleE2ESM_EENS_4gemm15EpilogueDefaultEEEEEvvEEEEvNT_6ParamsE --------------------------
	.section	.nv.info._ZN7cutlass13device_kernelINS_4conv6kernel13ConvUniversalINS1_16ConvProblemShapeILNS1_8OperatorE1ELi2EEENS1_10collective14CollectiveConvINS1_46MainloopSm90TmaGmmaWarpSpecializedImplicitGemmILS5_1ELi9ELi2EN4cute5tupleIJNSA_1CILi1EEESD_SD_EEENS1_36KernelImplicitTmaWarpSpecializedSm90ELi1EEENSB_IJNSC_ILi256EEENSC_ILi128EEENSB_IJNSC_ILi32EEEEEEEEENS_6half_tESM_NSA_8TiledMMAINSA_8MMA_AtomIJNSA_4SM904GMMA26MMA_64x128x16_F32F16F16_SSILNSQ_5MajorE0ELSS_1ELNSQ_7ScaleInE1ELST_1EEEEEENSA_6LayoutISE_NSB_IJNSC_ILi0EEESX_SX_EEEEENSB_IJNSA_10UnderscoreES10_S10_EEEEENS7_6detail26Sm90ImplicitGemmTileTraitsINSA_20SM90_TMA_LOAD_IM2COLENSA_14ComposedLayoutINSA_7SwizzleILi2ELi4ELi3EEENSA_18smem_ptr_flag_bitsILi16EEENSW_INSB_IJNSB_IJNSC_ILi8EEESJ_EEENSB_IJSJ_SD_EEENSB_IJSD_NSC_ILi9EEEEEEEEENSB_IJNSB_IJSJ_SH_EEENSB_IJSD_SX_EEENSB_IJSX_NSC_ILi8192EEEEEEEEEEEEEvEENS14_INSA_13SM90_TMA_LOADENS16_INS17_ILi3ELi4ELi3EEES1A_NSW_INSB_IJNSB_IJNSC_ILi64EEENSC_ILi2EEEEEENSB_IJS1B_NSC_ILi4EEEEEES1F_EEENSB_IJNSB_IJSD_NSC_ILi2048EEEEEENSB_IJS1R_NSC_ILi512EEEEEENSB_IJSX_NSC_ILi4096EEEEEEEEEEEEEvEEEENS_8epilogue10collective6detail29Sm90TmaWarpSpecializedAdapterINS29_15DefaultEpilogueISM_NSB_IJNSB_IJlllEEESD_SX_EEES2E_NS28_6thread17LinearCombinationISM_Li1EffLNS2F_9ScaleType4KindE0ELNS_15FloatRoundStyleE2ESM_EENS_4gemm15EpilogueDefaultEEEEEvvEEEEvNT_6ParamsE,"",@"SHT_CUDA_INFO"
	.sectionflags	@""
	.align	4


	//----- nvinfo : EIATTR_CUDA_API_VERSION
	.align		4
        /*0000*/ 	.byte	0x04, 0x37
        /*0002*/ 	.short	(.L_18 - .L_17)
.L_17:
        /*0004*/ 	.word	0x00000082


	//----- nvinfo : EIATTR_KPARAM_INFO
	.align		4
.L_18:
        /*0008*/ 	.byte	0x04, 0x17
        /*000a*/ 	.short	(.L_20 - .L_19)
.L_19:
        /*000c*/ 	.word	0x00000000
        /*0010*/ 	.short	0x0000
        /*0012*/ 	.short	0x0070
        /*0014*/ 	.byte	0x00, 0xf0, 0x01, 0x0e


	//----- nvinfo : EIATTR_SPARSE_MMA_MASK
	.align		4
.L_20:
        /*0018*/ 	.byte	0x03, 0x50
        /*001a*/ 	.short	0x0000


	//----- nvinfo : EIATTR_MAXREG_COUNT
	.align		4
        /*001c*/ 	.byte	0x03, 0x1b
        /*001e*/ 	.short	0x00ff


	//----- nvinfo : EIATTR_NUM_BARRIERS
	.align		4
        /*0020*/ 	.byte	0x02, 0x4c
        /*0022*/ 	.byte	0x01
	.zero		1


	//----- nvinfo : EIATTR_ANNOTATIONS
	.align		4
        /*0024*/ 	.byte	0x04, 0x55
        /*0026*/ 	.short	(.L_22 - .L_21)


	//   ....[0]....
.L_21:
        /*0028*/ 	.word	0x00000001
        /*002c*/ 	.byte	0x30, 0x08, 0x00, 0x00, 0x01, 0x00, 0x00, 0x00, 0x70, 0x08, 0x00, 0x00, 0x01, 0x00, 0x00, 0x00
        /* <DEDUP_REMOVED lines=208> */
        /*0d3c*/ 	.byte	0xf0, 0xfa, 0x00, 0x00


	//----- nvinfo : EIATTR_MERCURY_ISA_VERSION
	.align		4
.L_22:
        /*0d40*/ 	.byte	0x03, 0x5f
        /*0d42*/ 	.short	0x0101


	//----- nvinfo : EIATTR_COOP_GROUP_MASK_REGIDS
	.align		4
        /*0d44*/ 	.byte	0x04, 0x29
        /*0d46*/ 	.short	(.L_24 - .L_23)


	//   ....[0]....
.L_23:
        /*0d48*/ 	.word	0xffffffff


	//   ....[1]....
        /*0d4c*/ 	.word	0xffffffff


	//   ....[2]....
        /*0d50*/ 	.word	0xffffffff


	//----- nvinfo : EIATTR_COOP_GROUP_INSTR_OFFSETS
	.align		4
.L_24:
        /*0d54*/ 	.byte	0x04, 0x28
        /*0d56*/ 	.short	(.L_26 - .L_25)


	//   ....[0]....
.L_25:
        /*0d58*/ 	.word	0x00000060


	//   ....[1]....
        /*0d5c*/ 	.word	0x00000090


	//   ....[2]....
        /*0d60*/ 	.word	0x00000190


	//----- nvinfo : EIATTR_MBARRIER_INSTR_OFFSETS
	.align		4
.L_26:
        /*0d64*/ 	.byte	0x04, 0x39
        /*0d66*/ 	.short	(.L_28 - .L_27)


	//   ....[0]....
.L_27:
        /*0d68*/ 	.word	0x00000300
        /*0d6c*/ 	.word	0x000000ff
        /*0d70*/ 	.word	0x00036000
        /*0d74*/ 	.short	0x0100
        /*0d76*/ 	.byte	0x0a
	.zero		1


	//   ....[1]....
        /*0d78*/ 	.word	0x00000310
        /*0d7c*/ 	.word	0x000000ff
        /*0d80*/ 	.word	0x00036048
        /*0d84*/ 	.short	0x0100
        /*0d86*/ 	.byte	0x0a
	.zero		1


	//   ....[2]....
        /*0d88*/ 	.word	0x00000320
        /*0d8c*/ 	.word	0x000000ff
        /*0d90*/ 	.word	0x00036008
        /*0d94*/ 	.short	0x0100
        /*0d96*/ 	.byte	0x0a
	.zero		1


	//   ....[3]....
        /*0d98*/ 	.word	0x00000330
        /*0d9c*/ 	.word	0x000000ff
        /*0da0*/ 	.word	0x00036050
        /*0da4*/ 	.short	0x0100
        /*0da6*/ 	.byte	0x0a
	.zero		1


	//   ....[4]....
        /*0da8*/ 	.word	0x00000340
        /*0dac*/ 	.word	0x000000ff
        /*0db0*/ 	.word	0x00036010
        /*0db4*/ 	.short	0x0100
        /*0db6*/ 	.byte	0x0a
	.zero		1


	//   ....[5]....
        /*0db8*/ 	.word	0x00000350
        /*0dbc*/ 	.word	0x000000ff
        /*0dc0*/ 	.word	0x00036058
        /*0dc4*/ 	.short	0x0100
        /*0dc6*/ 	.byte	0x0a
	.zero		1


	//   ....[6]....
        /*0dc8*/ 	.word	0x00000360
        /*0dcc*/ 	.word	0x000000ff
        /*0dd0*/ 	.word	0x00036018
        /*0dd4*/ 	.short	0x0100
        /*0dd6*/ 	.byte	0x0a
	.zero		1


	//   ....[7]....
        /*0dd8*/ 	.word	0x00000370
        /*0ddc*/ 	.word	0x000000ff
        /*0de0*/ 	.word	0x00036060
        /*0de4*/ 	.short	0x0100
        /*0de6*/ 	.byte	0x0a
	.zero		1


	//   ....[8]....
        /*0de8*/ 	.word	0x00000380
        /*0dec*/ 	.word	0x000000ff
        /*0df0*/ 	.word	0x00036020
        /*0df4*/ 	.short	0x0100
        /*0df6*/ 	.byte	0x0a
	.zero		1


	//   ....[9]....
        /*0df8*/ 	.word	0x00000390
        /*0dfc*/ 	.word	0x000000ff
        /*0e00*/ 	.word	0x00036068
        /*0e04*/ 	.short	0x0100
        /*0e06*/ 	.byte	0x0a
	.zero		1


	//   ....[10]....
        /*0e08*/ 	.word	0x000003a0
        /*0e0c*/ 	.word	0x000000ff
        /*0e10*/ 	.word	0x00036028
        /*0e14*/ 	.short	0x0100
        /*0e16*/ 	.byte	0x0a
	.zero		1


	//   ....[11]....
        /*0e18*/ 	.word	0x000003b0
        /*0e1c*/ 	.word	0x000000ff
        /*0e20*/ 	.word	0x00036070
        /*0e24*/ 	.short	0x0100
        /*0e26*/ 	.byte	0x0a
	.zero		1


	//   ....[12]....
        /*0e28*/ 	.word	0x000003c0
        /*0e2c*/ 	.word	0x000000ff
        /*0e30*/ 	.word	0x00036030
        /*0e34*/ 	.short	0x0100
        /*0e36*/ 	.byte	0x0a
	.zero		1


	//   ....[13]....
        /*0e38*/ 	.word	0x000003d0
        /*0e3c*/ 	.word	0x000000ff
        /*0e40*/ 	.word	0x00036078
        /*0e44*/ 	.short	0x0100
        /*0e46*/ 	.byte	0x0a
	.zero		1


	//   ....[14]....
        /*0e48*/ 	.word	0x000003e0
        /*0e4c*/ 	.word	0x000000ff
        /*0e50*/ 	.word	0x00036038
        /*0e54*/ 	.short	0x0100
        /*0e56*/ 	.byte	0x0a
	.zero		1


	//   ....[15]....
        /*0e58*/ 	.word	0x000003f0
        /*0e5c*/ 	.word	0x000000ff
        /*0e60*/ 	.word	0x00036080
        /*0e64*/ 	.short	0x0100
        /*0e66*/ 	.byte	0x0a
	.zero		1


	//   ....[16]....
        /*0e68*/ 	.word	0x00000400
        /*0e6c*/ 	.word	0x000000ff
        /*0e70*/ 	.word	0x00036040
        /*0e74*/ 	.short	0x0100
        /*0e76*/ 	.byte	0x0a
	.zero		1


	//   ....[17]....
        /*0e78*/ 	.word	0x00000410
        /*0e7c*/ 	.word	0x000000ff
        /*0e80*/ 	.word	0x00036088
        /*0e84*/ 	.short	0x0100
        /*0e86*/ 	.byte	0x0a
	.zero		1


	//   ....[18]....
        /*0e88*/ 	.word	0x00001310
        /*0e8c*/ 	.word	0x00000003
        /*0e90*/ 	.word	0x00036000
        /*0e94*/ 	.short	0x010a
        /*0e96*/ 	.byte	0x3f
	.zero		1


	//   ....[19]....
        /*0e98*/ 	.word	0x000023a0
        /*0e9c*/ 	.word	0x00000000
        /*0ea0*/ 	.word	0x00036000
        /*0ea4*/ 	.short	0x010a
        /*0ea6*/ 	.byte	0x3f
	.zero		1


	//   ....[20]....
        /*0ea8*/ 	.word	0x00003830
        /*0eac*/ 	.word	0x000000ff
        /*0eb0*/ 	.word	0x00000000
        /*0eb4*/ 	.short	0x0101
        /*0eb6*/ 	.byte	0x0c
	.zero		1


	//   ....[21]....
        /*0eb8*/ 	.word	0x00003a30
        /*0ebc*/ 	.word	0x000000ff
        /*0ec0*/ 	.word	0x00000000
        /*0ec4*/ 	.short	0x0101
        /*0ec6*/ 	.byte	0x04
	.zero		1


	//   ....[22]....
        /*0ec8*/ 	.word	0x00013b80
        /*0ecc*/ 	.word	0x0000000b
        /*0ed0*/ 	.word	0x00036048
        /*0ed4*/ 	.short	0x010a
        /*0ed6*/ 	.byte	0x3f
	.zero		1


	//   ....[23]....
        /*0ed8*/ 	.word	0x000142e0
        /*0edc*/ 	.word	0x00000003
        /*0ee0*/ 	.word	0x00000000
        /*0ee4*/ 	.short	0x010a
        /*0ee6*/ 	.byte	0x3f
	.zero		1


	//   ....[24]....
        /*0ee8*/ 	.word	0x000143a0
        /*0eec*/ 	.word	0x00000003
        /*0ef0*/ 	.word	0x00000000
        /*0ef4*/ 	.short	0x010a
        /*0ef6*/ 	.byte	0x3f
	.zero		1


	//   ....[25]....
        /*0ef8*/ 	.word	0x00014460
        /*0efc*/ 	.word	0x00000003
        /*0f00*/ 	.word	0x00000000
        /*0f04*/ 	.short	0x010a
        /*0f06*/ 	.byte	0x3f
	.zero		1


	//   ....[26]....
        /*0f08*/ 	.word	0x00014520
        /*0f0c*/ 	.word	0x00000003
        /*0f10*/ 	.word	0x00000000
        /*0f14*/ 	.short	0x010a
        /*0f16*/ 	.byte	0x3f
	.zero		1


	//   ....[27]....
        /*0f18*/ 	.word	0x000145e0
        /*0f1c*/ 	.word	0x00000003
        /*0f20*/ 	.word	0x00000000
        /*0f24*/ 	.short	0x010a
        /*0f26*/ 	.byte	0x3f
	.zero		1


	//   ....[28]....
        /*0f28*/ 	.word	0x000146a0
        /*0f2c*/ 	.word	0x00000003
        /*0f30*/ 	.word	0x00000000
        /*0f34*/ 	.short	0x010a
        /*0f36*/ 	.byte	0x3f
	.zero		1


	//   ....[29]....
        /*0f38*/ 	.word	0x00014760
        /*0f3c*/ 	.word	0x00000003
        /*0f40*/ 	.word	0x00000000
        /*0f44*/ 	.short	0x010a
        /*0f46*/ 	.byte	0x3f
	.zero		1


	//   ....[30]....
        /*0f48*/ 	.word	0x00014820
        /*0f4c*/ 	.word	0x00000003
        /*0f50*/ 	.word	0x00000000
        /*0f54*/ 	.short	0x010a
        /*0f56*/ 	.byte	0x3f
	.zero		1


	//   ....[31]....
        /*0f58*/ 	.word	0x000148e0
        /*0f5c*/ 	.word	0x00000003
        /*0f60*/ 	.word	0x00000000
        /*0f64*/ 	.short	0x010a
        /*0f66*/ 	.byte	0x3f
	.zero		1


	//----- nvinfo : EIATTR_NUM_MBARRIERS
	.align		4
.L_28:
        /*0f68*/ 	.byte	0x03, 0x38
        /*0f6a*/ 	.short	0x0012


	//----- nvinfo : EIATTR_EXIT_INSTR_OFFSETS
	.align		4
        /*0f6c*/ 	.byte	0x04, 0x1c
        /*0f6e*/ 	.short	(.L_30 - .L_29)


	//   ....[0]....
.L_29:
        /*0f70*/ 	.word	0x00000820


	//   ....[1]....
        /*0f74*/ 	.word	0x00003c20


	//   ....[2]....
        /*0f78*/ 	.word	0x0000ef90


	//   ....[3]....
        /*0f7c*/ 	.word	0x0000efd0


	//   ....[4]....
        /*0f80*/ 	.word	0x00013920


	//   ....[5]....
        /*0f84*/ 	.word	0x00013960


	//   ....[6]....
        /*0f88*/ 	.word	0x00013980


	//   ....[7]....
        /*0f8c*/ 	.word	0x000141e0


	//   ....[8]....
        /*0f90*/ 	.word	0x00014910


	//----- nvinfo : EIATTR_MAX_THREADS
	.align		4
.L_30:
        /*0f94*/ 	.byte	0x04, 0x05
        /*0f96*/ 	.short	(.L_32 - .L_31)
.L_31:
        /*0f98*/ 	.word	0x00000100
        /*0f9c*/ 	.word	0x00000001
        /*0fa0*/ 	.word	0x00000001


	//----- nvinfo : EIATTR_CRS_STACK_SIZE
	.align		4
.L_32:
        /*0fa4*/ 	.byte	0x04, 0x1e
        /*0fa6*/ 	.short	(.L_34 - .L_33)
.L_33:
        /*0fa8*/ 	.word	0x00000000


	//----- nvinfo : EIATTR_CBANK_PARAM_SIZE
	.align		4
.L_34:
        /*0fac*/ 	.byte	0x03, 0x19
        /*0fae*/ 	.short	0x03f0


	//----- nvinfo : EIATTR_PARAM_CBANK
	.align		4
        /*0fb0*/ 	.byte	0x04, 0x0a
        /*0fb2*/ 	.short	(.L_36 - .L_35)
	.align		4
.L_35:
        /*0fb4*/ 	.word	index@(.nv.constant0._ZN7cutlass13device_kernelINS_4conv6kernel13ConvUniversalINS1_16ConvProblemShapeILNS1_8OperatorE1ELi2EEENS1_10collective14CollectiveConvINS1_46MainloopSm90TmaGmmaWarpSpecializedImplicitGemmILS5_1ELi9ELi2EN4cute5tupleIJNSA_1CILi1EEESD_SD_EEENS1_36KernelImplicitTmaWarpSpecializedSm90ELi1EEENSB_IJNSC_ILi256EEENSC_ILi128EEENSB_IJNSC_ILi32EEEEEEEEENS_6half_tESM_NSA_8TiledMMAINSA_8MMA_AtomIJNSA_4SM904GMMA26MMA_64x128x16_F32F16F16_SSILNSQ_5MajorE0ELSS_1ELNSQ_7ScaleInE1ELST_1EEEEEENSA_6LayoutISE_NSB_IJNSC_ILi0EEESX_SX_EEEEENSB_IJNSA_10UnderscoreES10_S10_EEEEENS7_6detail26Sm90ImplicitGemmTileTraitsINSA_20SM90_TMA_LOAD_IM2COLENSA_14ComposedLayoutINSA_7SwizzleILi2ELi4ELi3EEENSA_18smem_ptr_flag_bitsILi16EEENSW_INSB_IJNSB_IJNSC_ILi8EEESJ_EEENSB_IJSJ_SD_EEENSB_IJSD_NSC_ILi9EEEEEEEEENSB_IJNSB_IJSJ_SH_EEENSB_IJSD_SX_EEENSB_IJSX_NSC_ILi8192EEEEEEEEEEEEEvEENS14_INSA_13SM90_TMA_LOADENS16_INS17_ILi3ELi4ELi3EEES1A_NSW_INSB_IJNSB_IJNSC_ILi64EEENSC_ILi2EEEEEENSB_IJS1B_NSC_ILi4EEEEEES1F_EEENSB_IJNSB_IJSD_NSC_ILi2048EEEEEENSB_IJS1R_NSC_ILi512EEEEEENSB_IJSX_NSC_ILi4096EEEEEEEEEEEEEvEEEENS_8epilogue10collective6detail29Sm90TmaWarpSpecializedAdapterINS29_15DefaultEpilogueISM_NSB_IJNSB_IJlllEEESD_SX_EEES2E_NS28_6thread17LinearCombinationISM_Li1EffLNS2F_9ScaleType4KindE0ELNS_15FloatRoundStyleE2ESM_EENS_4gemm15EpilogueDefaultEEEEEvvEEEEvNT_6ParamsE)
        /*0fb8*/ 	.short	0x0210
        /*0fba*/ 	.short	0x03f0


	//----- nvinfo : EIATTR_SW_WAR
	.align		4
.L_36:
        /*0fbc*/ 	.byte	0x04, 0x36
        /*0fbe*/ 	.short	(.L_38 - .L_37)
.L_37:
        /*0fc0*/ 	.word	0x00000008
.L_38:


//--------------------- .nv.callgraph             --------------------------
	.section	.nv.callgraph,"",@"SHT_CUDA_CALLGRAPH"
	.align	4
	.sectionentsize	8
	.align		4
        /*0000*/ 	.word	0x00000000
	.align		4
        /*0004*/ 	.word	0xffffffff
	.align		4
        /*0008*/ 	.word	0x00000000
	.align		4
        /*000c*/ 	.word	0xfffffffe
	.align		4
        /*0010*/ 	.word	0x00000000
	.align		4
        /*0014*/ 	.word	0xfffffffd
	.align		4
        /*0018*/ 	.word	0x00000000
	.align		4
        /*001c*/ 	.word	0xfffffffc


//--------------------- .nv.constant4             --------------------------
	.section	.nv.constant4,"a",@progbits
	.align	8
	.align		8
.nv.constant4:
        /*0000*/ 	.dword	_ZN39_INTERNAL_1a0e9b5a_4_k_cu_3f768240_27814cuda3std3__45__cpo5beginE
	.align		8
        /*0008*/ 	.dword	_ZN39_INTERNAL_1a0e9b5a_4_k_cu_3f768240_27814cuda3std3__45__cpo3endE
	.align		8
        /*0010*/ 	.dword	_ZN39_INTERNAL_1a0e9b5a_4_k_cu_3f768240_27814cuda3std3__45__cpo6cbeginE
	.align		8
        /*0018*/ 	.dword	_ZN39_INTERNAL_1a0e9b5a_4_k_cu_3f768240_27814cuda3std3__45__cpo4cendE
	.align		8
        /*0020*/ 	.dword	_ZN39_INTERNAL_1a0e9b5a_4_k_cu_3f768240_27814cuda3std3__441_GLOBAL__N__1a0e9b5a_4_k_cu_3f768240_27816ignoreE
	.align		8
        /*0028*/ 	.dword	_ZN39_INTERNAL_1a0e9b5a_4_k_cu_3f768240_27814cuda3std3__419piecewise_constructE
	.align		8
        /*0030*/ 	.dword	_ZN39_INTERNAL_1a0e9b5a_4_k_cu_3f768240_27814cuda3std3__48in_placeE
	.align		8
        /*0038*/ 	.dword	_ZN39_INTERNAL_1a0e9b5a_4_k_cu_3f768240_27814cuda3std6ranges3__45__cpo4swapE
	.align		8
        /*0040*/ 	.dword	_ZN39_INTERNAL_1a0e9b5a_4_k_cu_3f768240_27814cuda3std6ranges3__45__cpo9iter_moveE
	.align		8
        /*0048*/ 	.dword	_ZN39_INTERNAL_1a0e9b5a_4_k_cu_3f768240_27814cute7productE
	.align		8
        /*0050*/ 	.dword	_ZN39_INTERNAL_1a0e9b5a_4_k_cu_3f768240_27814cute1_E


//--------------------- .text._ZN7cutlass13device_kernelINS_4conv6kernel13ConvUniversalINS1_16ConvProblemShapeILNS1_8OperatorE1ELi2EEENS1_10collective14CollectiveConvINS1_46MainloopSm90TmaGmmaWarpSpecializedImplicitGemmILS5_1ELi9ELi2EN4cute5tupleIJNSA_1CILi1EEESD_SD_EEENS1_36KernelImplicitTmaWarpSpecializedSm90ELi1EEENSB_IJNSC_ILi256EEENSC_ILi128EEENSB_IJNSC_ILi32EEEEEEEEENS_6half_tESM_NSA_8TiledMMAINSA_8MMA_AtomIJNSA_4SM904GMMA26MMA_64x128x16_F32F16F16_SSILNSQ_5MajorE0ELSS_1ELNSQ_7ScaleInE1ELST_1EEEEEENSA_6LayoutISE_NSB_IJNSC_ILi0EEESX_SX_EEEEENSB_IJNSA_10UnderscoreES10_S10_EEEEENS7_6detail26Sm90ImplicitGemmTileTraitsINSA_20SM90_TMA_LOAD_IM2COLENSA_14ComposedLayoutINSA_7SwizzleILi2ELi4ELi3EEENSA_18smem_ptr_flag_bitsILi16EEENSW_INSB_IJNSB_IJNSC_ILi8EEESJ_EEENSB_IJSJ_SD_EEENSB_IJSD_NSC_ILi9EEEEEEEEENSB_IJNSB_IJSJ_SH_EEENSB_IJSD_SX_EEENSB_IJSX_NSC_ILi8192EEEEEEEEEEEEEvEENS14_INSA_13SM90_TMA_LOADENS16_INS17_ILi3ELi4ELi3EEES1A_NSW_INSB_IJNSB_IJNSC_ILi64EEENSC_ILi2EEEEEENSB_IJS1B_NSC_ILi4EEEEEES1F_EEENSB_IJNSB_IJSD_NSC_ILi2048EEEEEENSB_IJS1R_NSC_ILi512EEEEEENSB_IJSX_NSC_ILi4096EEEEEEEEEEEEEvEEEENS_8epilogue10collective6detail29Sm90TmaWarpSpecializedAdapterINS29_15DefaultEpilogueISM_NSB_IJNSB_IJlllEEESD_SX_EEES2E_NS28_6thread17LinearCombinationISM_Li1EffLNS2F_9ScaleType4KindE0ELNS_15FloatRoundStyleE2ESM_EENS_4gemm15EpilogueDefaultEEEEEvvEEEEvNT_6ParamsE --------------------------
	.section	.text._ZN7cutlass13device_kernelINS_4conv6kernel13ConvUniversalINS1_16ConvProblemShapeILNS1_8OperatorE1ELi2EEENS1_10collective14CollectiveConvINS1_46MainloopSm90TmaGmmaWarpSpecializedImplicitGemmILS5_1ELi9ELi2EN4cute5tupleIJNSA_1CILi1EEESD_SD_EEENS1_36KernelImplicitTmaWarpSpecializedSm90ELi1EEENSB_IJNSC_ILi256EEENSC_ILi128EEENSB_IJNSC_ILi32EEEEEEEEENS_6half_tESM_NSA_8TiledMMAINSA_8MMA_AtomIJNSA_4SM904GMMA26MMA_64x128x16_F32F16F16_SSILNSQ_5MajorE0ELSS_1ELNSQ_7ScaleInE1ELST_1EEEEEENSA_6LayoutISE_NSB_IJNSC_ILi0EEESX_SX_EEEEENSB_IJNSA_10UnderscoreES10_S10_EEEEENS7_6detail26Sm90ImplicitGemmTileTraitsINSA_20SM90_TMA_LOAD_IM2COLENSA_14ComposedLayoutINSA_7SwizzleILi2ELi4ELi3EEENSA_18smem_ptr_flag_bitsILi16EEENSW_INSB_IJNSB_IJNSC_ILi8EEESJ_EEENSB_IJSJ_SD_EEENSB_IJSD_NSC_ILi9EEEEEEEEENSB_IJNSB_IJSJ_SH_EEENSB_IJSD_SX_EEENSB_IJSX_NSC_ILi8192EEEEEEEEEEEEEvEENS14_INSA_13SM90_TMA_LOADENS16_INS17_ILi3ELi4ELi3EEES1A_NSW_INSB_IJNSB_IJNSC_ILi64EEENSC_ILi2EEEEEENSB_IJS1B_NSC_ILi4EEEEEES1F_EEENSB_IJNSB_IJSD_NSC_ILi2048EEEEEENSB_IJS1R_NSC_ILi512EEEEEENSB_IJSX_NSC_ILi4096EEEEEEEEEEEEEvEEEENS_8epilogue10collective6detail29Sm90TmaWarpSpecializedAdapterINS29_15DefaultEpilogueISM_NSB_IJNSB_IJlllEEESD_SX_EEES2E_NS28_6thread17LinearCombinationISM_Li1EffLNS2F_9ScaleType4KindE0ELNS_15FloatRoundStyleE2ESM_EENS_4gemm15EpilogueDefaultEEEEEvvEEEEvNT_6ParamsE,"ax",@progbits
	.align	128
.text._ZN7cutlass13device_kernelINS_4conv6kernel13ConvUniversalINS1_16ConvProblemShapeILNS1_8OperatorE1ELi2EEENS1_10collective14CollectiveConvINS1_46MainloopSm90TmaGmmaWarpSpecializedImplicitGemmILS5_1ELi9ELi2EN4cute5tupleIJNSA_1CILi1EEESD_SD_EEENS1_36KernelImplicitTmaWarpSpecializedSm90ELi1EEENSB_IJNSC_ILi256EEENSC_ILi128EEENSB_IJNSC_ILi32EEEEEEEEENS_6half_tESM_NSA_8TiledMMAINSA_8MMA_AtomIJNSA_4SM904GMMA26MMA_64x128x16_F32F16F16_SSILNSQ_5MajorE0ELSS_1ELNSQ_7ScaleInE1ELST_1EEEEEENSA_6LayoutISE_NSB_IJNSC_ILi0EEESX_SX_EEEEENSB_IJNSA_10UnderscoreES10_S10_EEEEENS7_6detail26Sm90ImplicitGemmTileTraitsINSA_20SM90_TMA_LOAD_IM2COLENSA_14ComposedLayoutINSA_7SwizzleILi2ELi4ELi3EEENSA_18smem_ptr_flag_bitsILi16EEENSW_INSB_IJNSB_IJNSC_ILi8EEESJ_EEENSB_IJSJ_SD_EEENSB_IJSD_NSC_ILi9EEEEEEEEENSB_IJNSB_IJSJ_SH_EEENSB_IJSD_SX_EEENSB_IJSX_NSC_ILi8192EEEEEEEEEEEEEvEENS14_INSA_13SM90_TMA_LOADENS16_INS17_ILi3ELi4ELi3EEES1A_NSW_INSB_IJNSB_IJNSC_ILi64EEENSC_ILi2EEEEEENSB_IJS1B_NSC_ILi4EEEEEES1F_EEENSB_IJNSB_IJSD_NSC_ILi2048EEEEEENSB_IJS1R_NSC_ILi512EEEEEENSB_IJSX_NSC_ILi4096EEEEEEEEEEEEEvEEEENS_8epilogue10collective6detail29Sm90TmaWarpSpecializedAdapterINS29_15DefaultEpilogueISM_NSB_IJNSB_IJlllEEESD_SX_EEES2E_NS28_6thread17LinearCombinationISM_Li1EffLNS2F_9ScaleType4KindE0ELNS_15FloatRoundStyleE2ESM_EENS_4gemm15EpilogueDefaultEEEEEvvEEEEvNT_6ParamsE:
        .type           _ZN7cutlass13device_kernelINS_4conv6kernel13ConvUniversalINS1_16ConvProblemShapeILNS1_8OperatorE1ELi2EEENS1_10collective14CollectiveConvINS1_46MainloopSm90TmaGmmaWarpSpecializedImplicitGemmILS5_1ELi9ELi2EN4cute5tupleIJNSA_1CILi1EEESD_SD_EEENS1_36KernelImplicitTmaWarpSpecializedSm90ELi1EEENSB_IJNSC_ILi256EEENSC_ILi128EEENSB_IJNSC_ILi32EEEEEEEEENS_6half_tESM_NSA_8TiledMMAINSA_8MMA_AtomIJNSA_4SM904GMMA26MMA_64x128x16_F32F16F16_SSILNSQ_5MajorE0ELSS_1ELNSQ_7ScaleInE1ELST_1EEEEEENSA_6LayoutISE_NSB_IJNSC_ILi0EEESX_SX_EEEEENSB_IJNSA_10UnderscoreES10_S10_EEEEENS7_6detail26Sm90ImplicitGemmTileTraitsINSA_20SM90_TMA_LOAD_IM2COLENSA_14ComposedLayoutINSA_7SwizzleILi2ELi4ELi3EEENSA_18smem_ptr_flag_bitsILi16EEENSW_INSB_IJNSB_IJNSC_ILi8EEESJ_EEENSB_IJSJ_SD_EEENSB_IJSD_NSC_ILi9EEEEEEEEENSB_IJNSB_IJSJ_SH_EEENSB_IJSD_SX_EEENSB_IJSX_NSC_ILi8192EEEEEEEEEEEEEvEENS14_INSA_13SM90_TMA_LOADENS16_INS17_ILi3ELi4ELi3EEES1A_NSW_INSB_IJNSB_IJNSC_ILi64EEENSC_ILi2EEEEEENSB_IJS1B_NSC_ILi4EEEEEES1F_EEENSB_IJNSB_IJSD_NSC_ILi2048EEEEEENSB_IJS1R_NSC_ILi512EEEEEENSB_IJSX_NSC_ILi4096EEEEEEEEEEEEEvEEEENS_8epilogue10collective6detail29Sm90TmaWarpSpecializedAdapterINS29_15DefaultEpilogueISM_NSB_IJNSB_IJlllEEESD_SX_EEES2E_NS28_6thread17LinearCombinationISM_Li1EffLNS2F_9ScaleType4KindE0ELNS_15FloatRoundStyleE2ESM_EENS_4gemm15EpilogueDefaultEEEEEvvEEEEvNT_6ParamsE,@function
        .size           _ZN7cutlass13device_kernelINS_4conv6kernel13ConvUniversalINS1_16ConvProblemShapeILNS1_8OperatorE1ELi2EEENS1_10collective14CollectiveConvINS1_46MainloopSm90TmaGmmaWarpSpecializedImplicitGemmILS5_1ELi9ELi2EN4cute5tupleIJNSA_1CILi1EEESD_SD_EEENS1_36KernelImplicitTmaWarpSpecializedSm90ELi1EEENSB_IJNSC_ILi256EEENSC_ILi128EEENSB_IJNSC_ILi32EEEEEEEEENS_6half_tESM_NSA_8TiledMMAINSA_8MMA_AtomIJNSA_4SM904GMMA26MMA_64x128x16_F32F16F16_SSILNSQ_5MajorE0ELSS_1ELNSQ_7ScaleInE1ELST_1EEEEEENSA_6LayoutISE_NSB_IJNSC_ILi0EEESX_SX_EEEEENSB_IJNSA_10UnderscoreES10_S10_EEEEENS7_6detail26Sm90ImplicitGemmTileTraitsINSA_20SM90_TMA_LOAD_IM2COLENSA_14ComposedLayoutINSA_7SwizzleILi2ELi4ELi3EEENSA_18smem_ptr_flag_bitsILi16EEENSW_INSB_IJNSB_IJNSC_ILi8EEESJ_EEENSB_IJSJ_SD_EEENSB_IJSD_NSC_ILi9EEEEEEEEENSB_IJNSB_IJSJ_SH_EEENSB_IJSD_SX_EEENSB_IJSX_NSC_ILi8192EEEEEEEEEEEEEvEENS14_INSA_13SM90_TMA_LOADENS16_INS17_ILi3ELi4ELi3EEES1A_NSW_INSB_IJNSB_IJNSC_ILi64EEENSC_ILi2EEEEEENSB_IJS1B_NSC_ILi4EEEEEES1F_EEENSB_IJNSB_IJSD_NSC_ILi2048EEEEEENSB_IJS1R_NSC_ILi512EEEEEENSB_IJSX_NSC_ILi4096EEEEEEEEEEEEEvEEEENS_8epilogue10collective6detail29Sm90TmaWarpSpecializedAdapterINS29_15DefaultEpilogueISM_NSB_IJNSB_IJlllEEESD_SX_EEES2E_NS28_6thread17LinearCombinationISM_Li1EffLNS2F_9ScaleType4KindE0ELNS_15FloatRoundStyleE2ESM_EENS_4gemm15EpilogueDefaultEEEEEvvEEEEvNT_6ParamsE,(.L_x_541 - _ZN7cutlass13device_kernelINS_4conv6kernel13ConvUniversalINS1_16ConvProblemShapeILNS1_8OperatorE1ELi2EEENS1_10collective14CollectiveConvINS1_46MainloopSm90TmaGmmaWarpSpecializedImplicitGemmILS5_1ELi9ELi2EN4cute5tupleIJNSA_1CILi1EEESD_SD_EEENS1_36KernelImplicitTmaWarpSpecializedSm90ELi1EEENSB_IJNSC_ILi256EEENSC_ILi128EEENSB_IJNSC_ILi32EEEEEEEEENS_6half_tESM_NSA_8TiledMMAINSA_8MMA_AtomIJNSA_4SM904GMMA26MMA_64x128x16_F32F16F16_SSILNSQ_5MajorE0ELSS_1ELNSQ_7ScaleInE1ELST_1EEEEEENSA_6LayoutISE_NSB_IJNSC_ILi0EEESX_SX_EEEEENSB_IJNSA_10UnderscoreES10_S10_EEEEENS7_6detail26Sm90ImplicitGemmTileTraitsINSA_20SM90_TMA_LOAD_IM2COLENSA_14ComposedLayoutINSA_7SwizzleILi2ELi4ELi3EEENSA_18smem_ptr_flag_bitsILi16EEENSW_INSB_IJNSB_IJNSC_ILi8EEESJ_EEENSB_IJSJ_SD_EEENSB_IJSD_NSC_ILi9EEEEEEEEENSB_IJNSB_IJSJ_SH_EEENSB_IJSD_SX_EEENSB_IJSX_NSC_ILi8192EEEEEEEEEEEEEvEENS14_INSA_13SM90_TMA_LOADENS16_INS17_ILi3ELi4ELi3EEES1A_NSW_INSB_IJNSB_IJNSC_ILi64EEENSC_ILi2EEEEEENSB_IJS1B_NSC_ILi4EEEEEES1F_EEENSB_IJNSB_IJSD_NSC_ILi2048EEEEEENSB_IJS1R_NSC_ILi512EEEEEENSB_IJSX_NSC_ILi4096EEEEEEEEEEEEEvEEEENS_8epilogue10collective6detail29Sm90TmaWarpSpecializedAdapterINS29_15DefaultEpilogueISM_NSB_IJNSB_IJlllEEESD_SX_EEES2E_NS28_6thread17LinearCombinationISM_Li1EffLNS2F_9ScaleType4KindE0ELNS_15FloatRoundStyleE2ESM_EENS_4gemm15EpilogueDefaultEEEEEvvEEEEvNT_6ParamsE)
        .other          _ZN7cutlass13device_kernelINS_4conv6kernel13ConvUniversalINS1_16ConvProblemShapeILNS1_8OperatorE1ELi2EEENS1_10collective14CollectiveConvINS1_46MainloopSm90TmaGmmaWarpSpecializedImplicitGemmILS5_1ELi9ELi2EN4cute5tupleIJNSA_1CILi1EEESD_SD_EEENS1_36KernelImplicitTmaWarpSpecializedSm90ELi1EEENSB_IJNSC_ILi256EEENSC_ILi128EEENSB_IJNSC_ILi32EEEEEEEEENS_6half_tESM_NSA_8TiledMMAINSA_8MMA_AtomIJNSA_4SM904GMMA26MMA_64x128x16_F32F16F16_SSILNSQ_5MajorE0ELSS_1ELNSQ_7ScaleInE1ELST_1EEEEEENSA_6LayoutISE_NSB_IJNSC_ILi0EEESX_SX_EEEEENSB_IJNSA_10UnderscoreES10_S10_EEEEENS7_6detail26Sm90ImplicitGemmTileTraitsINSA_20SM90_TMA_LOAD_IM2COLENSA_14ComposedLayoutINSA_7SwizzleILi2ELi4ELi3EEENSA_18smem_ptr_flag_bitsILi16EEENSW_INSB_IJNSB_IJNSC_ILi8EEESJ_EEENSB_IJSJ_SD_EEENSB_IJSD_NSC_ILi9EEEEEEEEENSB_IJNSB_IJSJ_SH_EEENSB_IJSD_SX_EEENSB_IJSX_NSC_ILi8192EEEEEEEEEEEEEvEENS14_INSA_13SM90_TMA_LOADENS16_INS17_ILi3ELi4ELi3EEES1A_NSW_INSB_IJNSB_IJNSC_ILi64EEENSC_ILi2EEEEEENSB_IJS1B_NSC_ILi4EEEEEES1F_EEENSB_IJNSB_IJSD_NSC_ILi2048EEEEEENSB_IJS1R_NSC_ILi512EEEEEENSB_IJSX_NSC_ILi4096EEEEEEEEEEEEEvEEEENS_8epilogue10collective6detail29Sm90TmaWarpSpecializedAdapterINS29_15DefaultEpilogueISM_NSB_IJNSB_IJlllEEESD_SX_EEES2E_NS28_6thread17LinearCombinationISM_Li1EffLNS2F_9ScaleType4KindE0ELNS_15FloatRoundStyleE2ESM_EENS_4gemm15EpilogueDefaultEEEEEvvEEEEvNT_6ParamsE,@"STO_CUDA_ENTRY STV_DEFAULT"
_ZN7cutlass13device_kernelINS_4conv6kernel13ConvUniversalINS1_16ConvProblemShapeILNS1_8OperatorE1ELi2EEENS1_10collective14CollectiveConvINS1_46MainloopSm90TmaGmmaWarpSpecializedImplicitGemmILS5_1ELi9ELi2EN4cute5tupleIJNSA_1CILi1EEESD_SD_EEENS1_36KernelImplicitTmaWarpSpecializedSm90ELi1EEENSB_IJNSC_ILi256EEENSC_ILi128EEENSB_IJNSC_ILi32EEEEEEEEENS_6half_tESM_NSA_8TiledMMAINSA_8MMA_AtomIJNSA_4SM904GMMA26MMA_64x128x16_F32F16F16_SSILNSQ_5MajorE0ELSS_1ELNSQ_7ScaleInE1ELST_1EEEEEENSA_6LayoutISE_NSB_IJNSC_ILi0EEESX_SX_EEEEENSB_IJNSA_10UnderscoreES10_S10_EEEEENS7_6detail26Sm90ImplicitGemmTileTraitsINSA_20SM90_TMA_LOAD_IM2COLENSA_14ComposedLayoutINSA_7SwizzleILi2ELi4ELi3EEENSA_18smem_ptr_flag_bitsILi16EEENSW_INSB_IJNSB_IJNSC_ILi8EEESJ_EEENSB_IJSJ_SD_EEENSB_IJSD_NSC_ILi9EEEEEEEEENSB_IJNSB_IJSJ_SH_EEENSB_IJSD_SX_EEENSB_IJSX_NSC_ILi8192EEEEEEEEEEEEEvEENS14_INSA_13SM90_TMA_LOADENS16_INS17_ILi3ELi4ELi3EEES1A_NSW_INSB_IJNSB_IJNSC_ILi64EEENSC_ILi2EEEEEENSB_IJS1B_NSC_ILi4EEEEEES1F_EEENSB_IJNSB_IJSD_NSC_ILi2048EEEEEENSB_IJS1R_NSC_ILi512EEEEEENSB_IJSX_NSC_ILi4096EEEEEEEEEEEEEvEEEENS_8epilogue10collective6detail29Sm90TmaWarpSpecializedAdapterINS29_15DefaultEpilogueISM_NSB_IJNSB_IJlllEEESD_SX_EEES2E_NS28_6thread17LinearCombinationISM_Li1EffLNS2F_9ScaleType4KindE0ELNS_15FloatRoundStyleE2ESM_EENS_4gemm15EpilogueDefaultEEEEEvvEEEEvNT_6ParamsE:
[----:B------:R-:W0:Y:S01]  /*0000*/  LDC R1, c[0x0][0x28] ;  /* 0x00000a00ff017b82 */ /* 0x000e220000000800 */
[----:B------:R-:W1:Y:S01]  /*0010*/  S2R R7, SR_TID.X ;  /* 0x0000000000077919 */ /* 0x000e620000002100 */
[----:B------:R-:W-:Y:S01]  /*0020*/  ELECT P0, URZ, PT ;  /* 0x00000000003f782f */ /* 0x000fe20003800000 */
[----:B------:R-:W-:Y:S01]  /*0030*/  BSSY B0, `(.L_x_0) ;  /* 0x0000015000007945 */ /* 0x000fe20003800000 */
[----:B0-----:R-:W-:Y:S01]  /*0040*/  VIADD R1, R1, 0xfffffd90 ;  /* 0xfffffd9001017836 */ /* 0x001fe20000000000 */
[----:B-1----:R-:W-:-:S05]  /*0050*/  SHF.R.U32.HI R0, RZ, 0x5, R7 ;  /* 0x00000005ff007819 */ /* 0x002fca0000011607 */
[----:B------:R-:W0:Y:S02]  /*0060*/  SHFL.IDX PT, R2, R0, RZ, 0x1f ;  /* 0x00001fff00027589 */ /* 0x000e2400000e0000 */
[----:B0-----:R-:W-:Y:S02]  /*0070*/  R2UR UR4, R2 ;  /* 0x00000000020472ca */ /* 0x001fe400000e0000 */
[----:B------:R-:W-:-:S06]  /*0080*/  SHF.R.U32.HI R2, RZ, 0x7, R7 ;  /* 0x00000007ff027819 */ /* 0x000fcc0000011607 */
[----:B------:R-:W0:Y:S05]  /*0090*/  SHFL.IDX PT, R2, R2, RZ, 0x1f ;  /* 0x00001fff02027589 */ /* 0x000e2a00000e0000 */
[----:B------:R-:W-:Y:S02]  /*00a0*/  USHF.R.S32.HI UR5, URZ, 0x1f, UR4 ;  /* 0x0000001f3f057899 */ /* 0x000fe40008011404 */
[----:B------:R-:W-:Y:S02]  /*00b0*/  ISETP.NE.OR P0, PT, RZ, UR4, !P0 ;  /* 0x00000004ff007c0c */ /* 0x000fe4000c705670 */
[----:B------:R-:W-:-:S04]  /*00c0*/  ULEA.HI UR5, UR5, UR4, URZ, 0x2 ;  /* 0x0000000405057291 */ /* 0x000fc8000f8f103f */
[----:B------:R-:W-:-:S04]  /*00d0*/  ULOP3.LUT UR5, UR5, 0xfffffffc, URZ, 0xc0, !UPT ;  /* 0xfffffffc05057892 */ /* 0x000fc8000f8ec03f */
[----:B------:R-:W-:-:S03]  /*00e0*/  UIADD3 UR7, UR4, -UR5, URZ ;  /* 0x8000000504077290 */ /* 0x000fc6000fffe03f */
[----:B------:R-:W-:Y:S09]  /*00f0*/  @P0 BRA `(.L_x_1) ;  /* 0x0000000000200947 */ /* 0x000ff20003800000 */
[----:B------:R-:W-:Y:S02]  /*0100*/  ULDC.64 UR4, c[0x0][0x198] ;  /* 0x0000660000047ab9 */ /* 0x000fe40000000a00 */
[----:B------:R-:W-:Y:S02]  /*0110*/  UIADD3 UR8, UP0, UR4, 0xf0, URZ ;  /* 0x000000f004087890 */ /* 0x000fe4000ff1e03f */
[----:B------:R-:W-:Y:S02]  /*0120*/  UIADD3 UR4, UP1, UR4, 0x1f0, URZ ;  /* 0x000001f004047890 */ /* 0x000fe4000ff3e03f */
[----:B------:R-:W-:Y:S02]  /*0130*/  UIADD3.X UR9, URZ, UR5, URZ, UP0, !UPT ;  /* 0x000000053f097290 */ /* 0x000fe400087fe43f */
[----:B------:R-:W-:-:S07]  /*0140*/  UIADD3.X UR5, URZ, UR5, URZ, UP1, !UPT ;  /* 0x000000053f057290 */ /* 0x000fce0008ffe43f */
[----:B------:R1:W-:Y:S02]  /*0150*/  UTMACCTL.PF [UR8] ;  /* 0x00000000080079b9 */ /* 0x0003e40008040000 */
[----:B------:R1:W-:Y:S02]  /*0160*/  UTMACCTL.PF [UR4] ;  /* 0x00000000040079b9 */ /* 0x0003e40008040000 */
[----:B-1----:R-:W-:Y:S01]  /*0170*/  NOP ;  /* 0x0000000000007918 */ /* 0x002fe20000000000 */
.L_x_1:
[----:B------:R-:W-:Y:S05]  /*0180*/  BSYNC B0 ;  /* 0x0000000000007941 */ /* 0x000fea0003800000 */
.L_x_0:
[----:B------:R-:W1:Y:S01]  /*0190*/  SHFL.IDX PT, R0, R0, RZ, 0x1f ;  /* 0x00001fff00007589 */ /* 0x000e6200000e0000 */
[----:B0-----:R-:W-:-:S13]  /*01a0*/  R2UR UR11, R2 ;  /* 0x00000000020b72ca */ /* 0x001fda00000e0000 */
[----:B------:R-:W-:Y:S02]  /*01b0*/  ULOP3.LUT UP0, URZ, UR11, UR7, URZ, 0xfc, !UPT ;  /* 0x000000070b3f7292 */ /* 0x000fe4000f80fc3f */
[----:B------:R-:W-:Y:S02]  /*01c0*/  UISETP.NE.AND UP1, UPT, UR11, 0x1, UPT ;  /* 0x000000010b00788c */ /* 0x000fe4000bf25270 */
[----:B------:R-:W-:-:S04]  /*01d0*/  USEL UR6, URZ, 0x1, UP0 ;  /* 0x000000013f067887 */ /* 0x000fc80008000000 */
[----:B------:R-:W-:Y:S01]  /*01e0*/  USEL UR6, UR6, 0x2, UP1 ;  /* 0x0000000206067887 */ /* 0x000fe20008800000 */
[----:B-1----:R-:W-:-:S13]  /*01f0*/  ISETP.NE.AND P0, PT, R0, RZ, PT ;  /* 0x000000ff0000720c */ /* 0x002fda0003f05270 */
[----:B------:R-:W-:Y:S05]  /*0200*/  @P0 BRA `(.L_x_2) ;  /* 0x00000000008c0947 */ /* 0x000fea0003800000 */
[----:B------:R-:W-:Y:S01]  /*0210*/  ELECT P0, URZ, PT ;  /* 0x00000000003f782f */ /* 0x000fe20003800000 */
[----:B------:R-:W-:-:S12]  /*0220*/  BSSY B0, `(.L_x_2) ;  /* 0x0000021000007945 */ /* 0x000fd80003800000 */
[----:B------:R-:W-:Y:S05]  /*0230*/  @!P0 BRA `(.L_x_3) ;  /* 0x00000000007c8947 */ /* 0x000fea0003800000 */
[----:B------:R-:W0:Y:S01]  /*0240*/  S2UR UR10, SR_CgaCtaId ;  /* 0x00000000000a79c3 */ /* 0x000e220000008800 */
[----:B------:R-:W-:Y:S01]  /*0250*/  UMOV UR4, 0x400 ;  /* 0x0000040000047882 */ /* 0x000fe20000000000 */
[----:B------:R-:W-:Y:S01]  /*0260*/  UMOV UR5, 0x1 ;  /* 0x0000000100057882 */ /* 0x000fe20000000000 */
[----:B------:R-:W-:Y:S02]  /*0270*/  UMOV UR8, 0x80 ;  /* 0x0000008000087882 */ /* 0x000fe40000000000 */
[----:B------:R-:W-:-:S04]  /*0280*/  UIADD3 UR8, -UR8, 0x100000, URZ ;  /* 0x0010000008087890 */ /* 0x000fc8000fffe13f */
[----:B------:R-:W-:Y:S02]  /*0290*/  USHF.L.U32 UR9, UR8, 0xb, URZ ;  /* 0x0000000b08097899 */ /* 0x000fe4000800063f */
[----:B------:R-:W-:Y:S02]  /*02a0*/  USHF.L.U32 UR8, UR8, 0x1, URZ ;  /* 0x0000000108087899 */ /* 0x000fe4000800063f */
[----:B0-----:R-:W-:Y:S02]  /*02b0*/  ULEA UR10, UR10, UR4, 0x18 ;  /* 0x000000040a0a7291 */ /* 0x001fe4000f8ec03f */
[----:B------:R-:W-:-:S04]  /*02c0*/  UIADD3 UR4, -UR5, 0x100000, URZ ;  /* 0x0010000005047890 */ /* 0x000fc8000fffe13f */
[----:B------:R-:W-:Y:S02]  /*02d0*/  USHF.L.U32 UR5, UR4, 0xb, URZ ;  /* 0x0000000b04057899 */ /* 0x000fe4000800063f */
[----:B------:R-:W-:Y:S01]  /*02e0*/  USHF.L.U32 UR4, UR4, 0x1, URZ ;  /* 0x0000000104047899 */ /* 0x000fe2000800063f */
[----:B------:R-:W0:Y:S11]  /*02f0*/  FENCE.VIEW.ASYNC.S ;  /* 0x00000000000073c6 */ /* 0x000e360000000000 */
[----:B0-----:R0:W1:Y:S01]  /*0300*/  SYNCS.EXCH.64 URZ, [UR10+0x36000], UR4 ;  /* 0x036000040a3f75b2 */ /* 0x0010620008000100 */
[----:B------:R0:W2:Y:S01]  /*0310*/  SYNCS.EXCH.64 URZ, [UR10+0x36048], UR8 ;  /* 0x036048080a3f75b2 */ /* 0x0000a20008000100 */
[----:B------:R0:W3:Y:S01]  /*0320*/  SYNCS.EXCH.64 URZ, [UR10+0x36008], UR4 ;  /* 0x036008040a3f75b2 */ /* 0x0000e20008000100 */
[----:B------:R0:W4:Y:S01]  /*0330*/  SYNCS.EXCH.64 URZ, [UR10+0x36050], UR8 ;  /* 0x036050080a3f75b2 */ /* 0x0001220008000100 */
[----:B------:R0:W0:Y:S01]  /*0340*/  SYNCS.EXCH.64 URZ, [UR10+0x36010], UR4 ;  /* 0x036010040a3f75b2 */ /* 0x0000220008000100 */
        /* <DEDUP_REMOVED lines=13> */
[----:B------:R-:W-:Y:S01]  /*0420*/  NOP ;  /* 0x0000000000007918 */ /* 0x000fe20000000000 */
.L_x_3:
[----:B0-----:R-:W-:Y:S05]  /*0430*/  BSYNC B0 ;  /* 0x0000000000007941 */ /* 0x001fea0003800000 */
.L_x_2:
[----:B------:R-:W-:Y:S01]  /*0440*/  ULDC.64 UR4, c[0x0][0x598] ;  /* 0x0001660000047ab9 */ /* 0x000fe20000000a00 */
[----:B------:R-:W-:Y:S01]  /*0450*/  SHF.R.S32.HI R0, RZ, 0x1f, R7 ;  /* 0x0000001fff007819 */ /* 0x000fe20000011407 */
[----:B------:R-:W-:Y:S01]  /*0460*/  NOP ;  /* 0x0000000000007918 */ /* 0x000fe20000000000 */
[----:B------:R-:W-:Y:S01]  /*0470*/  ISETP.NE.U32.AND P0, PT, RZ, UR4, PT ;  /* 0x00000004ff007c0c */ /* 0x000fe2000bf05070 */
[----:B------:R-:W-:Y:S01]  /*0480*/  NOP ;  /* 0x0000000000007918 */ /* 0x000fe20000000000 */
[----:B------:R-:W-:Y:S01]  /*0490*/  LEA.HI R0, R0, R7, RZ, 0x7 ;  /* 0x0000000700007211 */ /* 0x000fe200078f38ff */
[----:B------:R-:W-:Y:S01]  /*04a0*/  ULDC.64 UR14, c[0x0][0x208] ;  /* 0x00008200000e7ab9 */ /* 0x000fe20000000a00 */
[----:B-1234-:R-:W-:Y:S01]  /*04b0*/  BAR.SYNC.DEFER_BLOCKING 0x0 ;  /* 0x0000000000007b1d */ /* 0x01efe20000010000 */
[----:B------:R-:W-:Y:S02]  /*04c0*/  ISETP.NE.AND.EX P0, PT, RZ, UR5, PT, P0 ;  /* 0x00000005ff007c0c */ /* 0x000fe4000bf05300 */
[----:B------:R-:W-:-:S05]  /*04d0*/  LOP3.LUT R0, R0, 0xffffff80, RZ, 0xc0, !PT ;  /* 0xffffff8000007812 */ /* 0x000fca00078ec0ff */
[----:B------:R-:W-:-:S06]  /*04e0*/  IMAD.IADD R5, R7, 0x1, -R0 ;  /* 0x0000000107057824 */ /* 0x000fcc00078e0a00 */
[----:B------:R-:W-:Y:S05]  /*04f0*/  @!P0 BRA `(.L_x_4) ;  /* 0x0000000000208947 */ /* 0x000fea0003800000 */
[----:B------:R-:W0:Y:S02]  /*0500*/  LDC.64 R2, c[0x0][0x598] ;  /* 0x00016600ff027b82 */ /* 0x000e240000000a00 */
[----:B0-----:R-:W2:Y:S02]  /*0510*/  LDG.E.64 R2, desc[UR14][R2.64] ;  /* 0x0000000e02027981 */ /* 0x001ea4000c1e1b00 */
[----:B--2---:R-:W-:-:S04]  /*0520*/  ISETP.NE.U32.AND P0, PT, R2, RZ, PT ;  /* 0x000000ff0200720c */ /* 0x004fc80003f05070 */
[----:B------:R-:W-:-:S13]  /*0530*/  ISETP.NE.AND.EX P0, PT, R3, RZ, PT, P0 ;  /* 0x000000ff0300720c */ /* 0x000fda0003f05300 */
[----:B------:R-:W-:Y:S05]  /*0540*/  @!P0 BRA `(.L_x_4) ;  /* 0x00000000000c8947 */ /* 0x000fea0003800000 */
[----:B------:R-:W2:Y:S02]  /*0550*/  LD.E R2, desc[UR14][R2.64] ;  /* 0x0000000e02027980 */ /* 0x000ea4000c101900 */
[----:B--2---:R-:W-:Y:S01]  /*0560*/  R2UR UR13, R2 ;  /* 0x00000000020d72ca */ /* 0x004fe200000e0000 */
[----:B------:R-:W-:-:S14]  /*0570*/  BRA `(.L_x_5) ;  /* 0x0000000000247947 */ /* 0x000fdc0003800000 */
.L_x_4:
[----:B------:R-:W-:Y:S02]  /*0580*/  ULDC.64 UR4, c[0x0][0x588] ;  /* 0x0001620000047ab9 */ /* 0x000fe40000000a00 */
[----:B------:R-:W-:-:S04]  /*0590*/  ISETP.NE.U32.AND P0, PT, RZ, UR4, PT ;  /* 0x00000004ff007c0c */ /* 0x000fc8000bf05070 */
[----:B------:R-:W-:-:S13]  /*05a0*/  ISETP.NE.AND.EX P0, PT, RZ, UR5, PT, P0 ;  /* 0x00000005ff007c0c */ /* 0x000fda000bf05300 */
[----:B------:R-:W-:Y:S05]  /*05b0*/  @!P0 BRA `(.L_x_6) ;  /* 0x0000000000108947 */ /* 0x000fea0003800000 */
[----:B------:R-:W0:Y:S02]  /*05c0*/  LDC.64 R2, c[0x0][0x588] ;  /* 0x00016200ff027b82 */ /* 0x000e240000000a00 */
[----:B0-----:R-:W2:Y:S02]  /*05d0*/  LDG.E R2, desc[UR14][R2.64] ;  /* 0x0000000e02027981 */ /* 0x001ea4000c1e1900 */
[----:B--2---:R-:W-:Y:S01]  /*05e0*/  R2UR UR13, R2 ;  /* 0x00000000020d72ca */ /* 0x004fe200000e0000 */
[----:B------:R-:W-:-:S14]  /*05f0*/  BRA `(.L_x_5) ;  /* 0x0000000000047947 */ /* 0x000fdc0003800000 */
.L_x_6:
[----:B------:R-:W-:-:S05]  /*0600*/  ULDC UR13, c[0x0][0x580] ;  /* 0x00016000000d7ab9 */ /* 0x000fca0000000800 */
.L_x_5:
[----:B------:R-:W-:Y:S02]  /*0610*/  ULDC.64 UR4, c[0x0][0x5a0] ;  /* 0x0001680000047ab9 */ /* 0x000fe40000000a00 */
[----:B------:R-:W-:-:S04]  /*0620*/  ISETP.NE.U32.AND P0, PT, RZ, UR4, PT ;  /* 0x00000004ff007c0c */ /* 0x000fc8000bf05070 */
[----:B------:R-:W-:-:S13]  /*0630*/  ISETP.NE.AND.EX P0, PT, RZ, UR5, PT, P0 ;  /* 0x00000005ff007c0c */ /* 0x000fda000bf05300 */
        /* <DEDUP_REMOVED lines=9> */
.L_x_7:
        /* <DEDUP_REMOVED lines=8> */
.L_x_9:
[----:B------:R-:W-:-:S05]  /*0750*/  ULDC UR16, c[0x0][0x584] ;  /* 0x0001610000107ab9 */ /* 0x000fca0000000800 */
.L_x_8:
[----:B------:R-:W-:Y:S01]  /*0760*/  ULDC UR4, c[0x0][0x3c4] ;  /* 0x0000f10000047ab9 */ /* 0x000fe20000000800 */
[----:B------:R-:W-:Y:S01]  /*0770*/  ISETP.NE.AND P0, PT, RZ, UR11, PT ;  /* 0x0000000bff007c0c */ /* 0x000fe2000bf05270 */
[----:B------:R-:W-:Y:S01]  /*0780*/  UIADD3 UR4, UR4, 0x1f, URZ ;  /* 0x0000001f04047890 */ /* 0x000fe2000fffe03f */
[----:B------:R-:W-:-:S03]  /*0790*/  ULDC.64 UR32, c[0x0][0x3c8] ;  /* 0x0000f20000207ab9 */ /* 0x000fc60000000a00 */
[----:B------:R-:W-:-:S04]  /*07a0*/  USHF.R.S32.HI UR5, URZ, 0x1f, UR4 ;  /* 0x0000001f3f057899 */ /* 0x000fc80008011404 */
[----:B------:R-:W-:-:S04]  /*07b0*/  ULEA.HI UR4, UR5, UR4, URZ, 0x5 ;  /* 0x0000000405047291 */ /* 0x000fc8000f8f283f */
[----:B------:R-:W-:-:S04]  /*07c0*/  USHF.R.S32.HI UR4, URZ, 0x5, UR4 ;  /* 0x000000053f047899 */ /* 0x000fc80008011404 */
[----:B------:R-:W-:-:S04]  /*07d0*/  UIMAD UR5, UR4, UR32, URZ ;  /* 0x00000020040572a4 */ /* 0x000fc8000f8e023f */
[----:B------:R-:W-:Y:S01]  /*07e0*/  UIMAD UR5, UR5, UR33, URZ ;  /* 0x00000021050572a4 */ /* 0x000fe2000f8e023f */
[----:B------:R-:W-:Y:S11]  /*07f0*/  @!P0 BRA `(.L_x_10) ;  /* 0x00000130005c8947 */ /* 0x000ff60003800000 */
[----:B------:R-:W-:-:S06]  /*0800*/  UISETP.NE.AND UP0, UPT, UR11, 0x1, UPT ;  /* 0x000000010b00788c */ /* 0x000fcc000bf05270 */
[----:B------:R-:W-:-:S13]  /*0810*/  PLOP3.LUT P0, PT, PT, PT, UP0, 0x80, 0x0 ;  /* 0x000000000000781c */ /* 0x000fda0003f0f008 */
[----:B------:R-:W-:Y:S05]  /*0820*/  @P0 EXIT ;  /* 0x000000000000094d */ /* 0x000fea0003800000 */
[----:B------:R0:W-:Y:S01]  /*0830*/  STL [R1], RZ ;  /* 0x000000ff01007387 */ /* 0x0001e20000100800 */
[----:B------:R-:W-:Y:S01]  /*0840*/  UISETP.GE.AND UP0, UPT, UR5, 0x1, UPT ;  /* 0x000000010500788c */ /* 0x000fe2000bf06270 */
[----:B------:R-:W-:Y:S01]  /*0850*/  CS2R R86, SRZ ;  /* 0x0000000000567805 */ /* 0x000fe2000001ff00 */
[----:B------:R-:W-:Y:S01]  /*0860*/  UMOV UR4, URZ ;  /* 0x0000003f00047c82 */ /* 0x000fe20008000000 */
[----:B------:R0:W-:Y:S01]  /*0870*/  STL [R1+0x4], RZ ;  /* 0x000004ff01007387 */ /* 0x0001e20000100800 */
[----:B------:R-:W-:Y:S02]  /*0880*/  CS2R R152, SRZ ;  /* 0x0000000000987805 */ /* 0x000fe4000001ff00 */
[----:B------:R-:W-:Y:S02]  /*0890*/  CS2R R154, SRZ ;  /* 0x00000000009a7805 */ /* 0x000fe4000001ff00 */
[----:B------:R-:W-:Y:S01]  /*08a0*/  PLOP3.LUT P0, PT, PT, PT, UP0, 0x80, 0x0 ;  /* 0x000000000000781c */ /* 0x000fe20003f0f008 */
[----:B------:R0:W-:Y:S01]  /*08b0*/  STL [R1+0x8], RZ ;  /* 0x000008ff01007387 */ /* 0x0001e20000100800 */
[----:B------:R-:W-:-:S02]  /*08c0*/  CS2R R156, SRZ ;  /* 0x00000000009c7805 */ /* 0x000fc4000001ff00 */
[----:B------:R-:W-:Y:S02]  /*08d0*/  CS2R R158, SRZ ;  /* 0x00000000009e7805 */ /* 0x000fe4000001ff00 */
[----:B------:R-:W-:Y:S01]  /*08e0*/  CS2R R160, SRZ ;  /* 0x0000000000a07805 */ /* 0x000fe2000001ff00 */
[----:B------:R0:W-:Y:S01]  /*08f0*/  STL [R1+0xc], RZ ;  /* 0x00000cff01007387 */ /* 0x0001e20000100800 */
[----:B------:R-:W-:Y:S02]  /*0900*/  CS2R R162, SRZ ;  /* 0x0000000000a27805 */ /* 0x000fe4000001ff00 */
[----:B------:R-:W-:Y:S02]  /*0910*/  CS2R R164, SRZ ;  /* 0x0000000000a47805 */ /* 0x000fe4000001ff00 */
[----:B------:R-:W-:Y:S01]  /*0920*/  CS2R R166, SRZ ;  /* 0x0000000000a67805 */ /* 0x000fe2000001ff00 */
        /* <DEDUP_REMOVED lines=116> */
[----:B------:R0:W-:Y:S04]  /*1070*/  STL [R1+0x84], RZ ;  /* 0x000084ff01007387 */ /* 0x0001e80000100800 */
        /* <DEDUP_REMOVED lines=29> */
[----:B------:R0:W-:Y:S01]  /*1250*/  STL [R1+0xfc], RZ ;  /* 0x0000fcff01007387 */ /* 0x0001e20000100800 */
[----:B------:R-:W-:Y:S05]  /*1260*/  @!P0 BRA `(.L_x_11) ;  /* 0x0000000c00f88947 */ /* 0x000fea0003800000 */
[----:B------:R-:W-:-:S04]  /*1270*/  ULOP3.LUT UR4, UR6, 0x1, URZ, 0xfc, !UPT ;  /* 0x0000000106047892 */ /* 0x000fc8000f8efc3f */
[----:B------:R-:W-:-:S06]  /*1280*/  UISETP.NE.AND UP0, UPT, UR4, 0x3, UPT ;  /* 0x000000030400788c */ /* 0x000fcc000bf05270 */
[----:B------:R-:W-:-:S13]  /*1290*/  PLOP3.LUT P1, PT, PT, PT, UP0, 0x80, 0x0 ;  /* 0x000000000000781c */ /* 0x000fda0003f2f008 */
[----:B------:R-:W-:Y:S05]  /*12a0*/  @!P1 BRA `(.L_x_12) ;  /* 0x0000000000049947 */ /* 0x000fea0003800000 */
[----:B------:R-:W-:Y:S01]  /*12b0*/  BPT.TRAP 0x1 ;  /* 0x000000040000795c */ /* 0x000fe20000300000 */
.L_x_12:
[----:B------:R-:W1:Y:S01]  /*12c0*/  S2UR UR7, SR_CgaCtaId ;  /* 0x00000000000779c3 */ /* 0x000e620000008800 */
[----:B------:R-:W-:Y:S01]  /*12d0*/  SHF.L.U32 R0, RZ, 0x1f, RZ ;  /* 0x0000001fff007819 */ /* 0x000fe200000006ff */
[----:B------:R-:W-:Y:S02]  /*12e0*/  UMOV UR4, 0x400 ;  /* 0x0000040000047882 */ /* 0x000fe40000000000 */
[----:B-1----:R-:W-:-:S12]  /*12f0*/  ULEA UR4, UR7, UR4, 0x18 ;  /* 0x0000000407047291 */ /* 0x002fd8000f8ec03f */
.L_x_13:
[----:B-1----:R-:W-:-:S04]  /*1300*/  IMAD.U32 R3, RZ, RZ, UR4 ;  /* 0x00000004ff037e24 */ /* 0x002fc8000f8e00ff */
[----:B------:R1:W2:Y:S03]  /*1310*/  SYNCS.PHASECHK.TRANS64.TRYWAIT P1, [R3+URZ+0x36000], R0 ;  /* 0x03600000030075a7 */ /* 0x0002a6000802017f */
[----:B--2---:R-:W-:Y:S05]  /*1320*/  @!P1 NANOSLEEP.SYNCS 0x989680 ;  /* 0x009896800000995d */ /* 0x004fea0003900000 */
[----:B------:R-:W2:Y:S02]  /*1330*/  @!P1 SYNCS.PHASECHK.TRANS64 P1, [R3+URZ+0x36000], R0 ;  /* 0x03600000030095a7 */ /* 0x000ea4000802007f */
[----:B--2---:R-:W-:Y:S05]  /*1340*/  @!P1 BRA `(.L_x_13) ;  /* 0xfffffffc00ec9947 */ /* 0x004fea000383ffff */
[----:B------:R-:W-:Y:S01]  /*1350*/  UIADD3 UR7, UR4, 0x24000, URZ ;  /* 0x0002400004077890 */ /* 0x000fe2000fffe03f */
[----:B------:R-:W-:Y:S01]  /*1360*/  WARPGROUP.ARRIVE ;  /* 0x00000000000079c5 */ /* 0x000fe20000000000 */
[----:B------:R-:W-:Y:S02]  /*1370*/  USHF.R.U32.HI UR4, URZ, 0x4, UR4 ;  /* 0x000000043f047899 */ /* 0x000fe40008011604 */
[----:B------:R-:W-:Y:S02]  /*1380*/  USHF.R.U32.HI UR7, URZ, 0x4, UR7 ;  /* 0x000000043f077899 */ /* 0x000fe40008011607 */
[----:B------:R-:W-:Y:S02]  /*1390*/  ULOP3.LUT UR4, UR4, 0x3fff, URZ, 0xc0, !UPT ;  /* 0x00003fff04047892 */ /* 0x000fe4000f8ec03f */
[----:B------:R-:W-:Y:S02]  /*13a0*/  ULOP3.LUT UR7, UR7, 0x3fff, URZ, 0xc0, !UPT ;  /* 0x00003fff07077892 */ /* 0x000fe4000f8ec03f */
[----:B------:R-:W-:-:S02]  /*13b0*/  ULOP3.LUT UR4, UR4, 0x10000, URZ, 0xfc, !UPT ;  /* 0x0001000004047892 */ /* 0x000fc4000f8efc3f */
[----:B------:R-:W-:Y:S01]  /*13c0*/  ULOP3.LUT UR7, UR7, 0x1000000, URZ, 0xfc, !UPT ;  /* 0x0100000007077892 */ /* 0x000fe2000f8efc3f */
[----:B------:R-:W-:Y:S01]  /*13d0*/  UMOV UR9, 0x80000020 ;  /* 0x8000002000097882 */ /* 0x000fe20000000000 */
[----:B------:R-:W-:-:S03]  /*13e0*/  UMOV UR11, 0x40000040 ;  /* 0x40000040000b7882 */ /* 0x000fc60000000000 */
[----:B------:R-:W-:Y:S02]  /*13f0*/  UMOV UR8, UR4 ;  /* 0x0000000400087c82 */ /* 0x000fe40008000000 */
[----:B------:R-:W-:Y:S02]  /*1400*/  UMOV UR10, UR7 ;  /* 0x00000007000a7c82 */ /* 0x000fe40008000000 */
[----:B------:R-:W-:Y:S01]  /*1410*/  HGMMA.64x128x16.F32 R68, gdesc[UR8].tnspB, RZ, !UPT, gsb0 ;  /* 0x41e00000084479f0 */ /* 0x000fe2000c0008ff */
[----:B------:R-:W-:Y:S01]  /*1420*/  UIADD3 UR8, UR4, 0x100, URZ ;  /* 0x0000010004087890 */ /* 0x000fe2000fffe03f */
[----:B------:R-:W-:Y:S01]  /*1430*/  UMOV UR9, 0x80000020 ;  /* 0x8000002000097882 */ /* 0x000fe20000000000 */
[----:B------:R-:W-:Y:S02]  /*1440*/  WARPGROUP.DEPBAR.LE gsb0, 0x0 ;  /* 0x00008000000079c5 */ /* 0x000fe40000010000 */
[----:B------:R-:W-:Y:S01]  /*1450*/  WARPGROUP.ARRIVE ;  /* 0x00000000000079c5 */ /* 0x000fe20000000000 */
[----:B------:R-:W-:Y:S01]  /*1460*/  IMAD.MOV.U32 R45, RZ, RZ, R88 ;  /* 0x000000ffff2d7224 */ /* 0x000fe200078e0058 */
[----:B------:R-:W-:Y:S01]  /*1470*/  MOV R42, R91 ;  /* 0x0000005b002a7202 */ /* 0x000fe20000000f00 */
[----:B------:R-:W-:Y:S01]  /*1480*/  IMAD.MOV.U32 R44, RZ, RZ, R89 ;  /* 0x000000ffff2c7224 */ /* 0x000fe200078e0059 */
[----:B------:R-:W-:Y:S01]  /*1490*/  MOV R33, R100 ;  /* 0x0000006400217202 */ /* 0x000fe20000000f00 */
[----:B------:R-:W-:-:S02]  /*14a0*/  IMAD.MOV.U32 R43, RZ, RZ, R90 ;  /* 0x000000ffff2b7224 */ /* 0x000fc400078e005a */
[----:B------:R-:W-:Y:S01]  /*14b0*/  HGMMA.64x128x16.F32 R152, gdesc[UR8].tnspB, RZ, !UPT, gsb0 ;  /* 0x41e00000089879f0 */ /* 0x000fe2000c0008ff */
[----:B------:R-:W-:Y:S01]  /*14c0*/  UIADD3 UR8, UR4, 0x200, URZ ;  /* 0x0000020004087890 */ /* 0x000fe2000fffe03f */
[----:B------:R-:W-:Y:S01]  /*14d0*/  IMAD.MOV.U32 R41, RZ, RZ, R92 ;  /* 0x000000ffff297224 */ /* 0x000fe200078e005c */
[----:B------:R-:W-:Y:S01]  /*14e0*/  MOV R24, R109 ;  /* 0x0000006d00187202 */ /* 0x000fe20000000f00 */
[----:B------:R-:W-:Y:S01]  /*14f0*/  IMAD.MOV.U32 R40, RZ, RZ, R93 ;  /* 0x000000ffff287224 */ /* 0x000fe200078e005d */
[----:B------:R-:W-:Y:S01]  /*1500*/  MOV R15, R118 ;  /* 0x00000076000f7202 */ /* 0x000fe20000000f00 */
[----:B------:R-:W-:Y:S01]  /*1510*/  IMAD.MOV.U32 R39, RZ, RZ, R94 ;  /* 0x000000ffff277224 */ /* 0x000fe200078e005e */
[----:B------:R-:W-:Y:S01]  /*1520*/  MOV R6, R127 ;  /* 0x0000007f00067202 */ /* 0x000fe20000000f00 */
[----:B------:R-:W-:Y:S01]  /*1530*/  IMAD.MOV.U32 R38, RZ, RZ, R95 ;  /* 0x000000ffff267224 */ /* 0x000fe200078e005f */
[----:B------:R-:W-:Y:S01]  /*1540*/  UMOV UR9, 0x80000020 ;  /* 0x8000002000097882 */ /* 0x000fe20000000000 */
[----:B------:R-:W-:Y:S01]  /*1550*/  IMAD.MOV.U32 R37, RZ, RZ, R96 ;  /* 0x000000ffff257224 */ /* 0x000fe200078e0060 */
[----:B------:R-:W-:Y:S01]  /*1560*/  MOV R60, R73 ;  /* 0x00000049003c7202 */ /* 0x000fe20000000f00 */
[----:B------:R-:W-:Y:S01]  /*1570*/  IMAD.MOV.U32 R36, RZ, RZ, R97 ;  /* 0x000000ffff247224 */ /* 0x000fe200078e0061 */
[----:B------:R-:W-:Y:S01]  /*1580*/  MOV R51, R82 ;  /* 0x0000005200337202 */ /* 0x000fe20000000f00 */
[----:B------:R-:W-:-:S02]  /*1590*/  IMAD.MOV.U32 R35, RZ, RZ, R98 ;  /* 0x000000ffff237224 */ /* 0x000fc400078e0062 */
[----:B------:R-:W-:Y:S02]  /*15a0*/  IMAD.MOV.U32 R34, RZ, RZ, R99 ;  /* 0x000000ffff227224 */ /* 0x000fe400078e0063 */
[----:B------:R-:W-:Y:S02]  /*15b0*/  IMAD.MOV.U32 R32, RZ, RZ, R101 ;  /* 0x000000ffff207224 */ /* 0x000fe400078e0065 */
[----:B------:R-:W-:Y:S01]  /*15c0*/  IMAD.MOV.U32 R31, RZ, RZ, R102 ;  /* 0x000000ffff1f7224 */ /* 0x000fe200078e0066 */
[----:B------:R-:W-:Y:S01]  /*15d0*/  MOV R219, R34 ;  /* 0x0000002200db7202 */ /* 0x000fe20000000f00 */
[----:B------:R-:W-:Y:S02]  /*15e0*/  IMAD.MOV.U32 R30, RZ, RZ, R103 ;  /* 0x000000ffff1e7224 */ /* 0x000fe400078e0067 */
[----:B------:R-:W-:Y:S02]  /*15f0*/  IMAD.MOV.U32 R29, RZ, RZ, R104 ;  /* 0x000000ffff1d7224 */ /* 0x000fe400078e0068 */
[----:B------:R-:W-:-:S02]  /*1600*/  IMAD.MOV.U32 R28, RZ, RZ, R105 ;  /* 0x000000ffff1c7224 */ /* 0x000fc400078e0069 */
[----:B------:R-:W-:Y:S02]  /*1610*/  IMAD.MOV.U32 R27, RZ, RZ, R106 ;  /* 0x000000ffff1b7224 */ /* 0x000fe400078e006a */
[----:B------:R-:W-:Y:S02]  /*1620*/  IMAD.MOV.U32 R26, RZ, RZ, R107 ;  /* 0x000000ffff1a7224 */ /* 0x000fe400078e006b */
[----:B------:R-:W-:Y:S02]  /*1630*/  IMAD.MOV.U32 R25, RZ, RZ, R108 ;  /* 0x000000ffff197224 */ /* 0x000fe400078e006c */
[----:B------:R-:W-:Y:S02]  /*1640*/  IMAD.MOV.U32 R23, RZ, RZ, R110 ;  /* 0x000000ffff177224 */ /* 0x000fe400078e006e */
[----:B------:R-:W-:Y:S01]  /*1650*/  IMAD.MOV.U32 R22, RZ, RZ, R111 ;  /* 0x000000ffff167224 */ /* 0x000fe200078e006f */
[----:B------:R-:W-:Y:S01]  /*1660*/  MOV R228, R25 ;  /* 0x0000001900e47202 */ /* 0x000fe20000000f00 */
[----:B------:R-:W-:-:S02]  /*1670*/  IMAD.MOV.U32 R21, RZ, RZ, R112 ;  /* 0x000000ffff157224 */ /* 0x000fc400078e0070 */
[----:B------:R-:W-:Y:S02]  /*1680*/  IMAD.MOV.U32 R20, RZ, RZ, R113 ;  /* 0x000000ffff147224 */ /* 0x000fe400078e0071 */
[----:B------:R-:W-:Y:S02]  /*1690*/  IMAD.MOV.U32 R19, RZ, RZ, R114 ;  /* 0x000000ffff137224 */ /* 0x000fe400078e0072 */
[----:B------:R-:W-:Y:S02]  /*16a0*/  IMAD.MOV.U32 R18, RZ, RZ, R115 ;  /* 0x000000ffff127224 */ /* 0x000fe400078e0073 */
[----:B------:R-:W-:Y:S02]  /*16b0*/  IMAD.MOV.U32 R17, RZ, RZ, R116 ;  /* 0x000000ffff117224 */ /* 0x000fe400078e0074 */
[----:B------:R-:W-:Y:S02]  /*16c0*/  IMAD.MOV.U32 R16, RZ, RZ, R117 ;  /* 0x000000ffff107224 */ /* 0x000fe400078e0075 */
[----:B------:R-:W-:-:S02]  /*16d0*/  IMAD.MOV.U32 R14, RZ, RZ, R119 ;  /* 0x000000ffff0e7224 */ /* 0x000fc400078e0077 */
[----:B------:R-:W-:Y:S01]  /*16e0*/  IMAD.MOV.U32 R13, RZ, RZ, R120 ;  /* 0x000000ffff0d7224 */ /* 0x000fe200078e0078 */
[----:B------:R-:W-:Y:S01]  /*16f0*/  MOV R237, R16 ;  /* 0x0000001000ed7202 */ /* 0x000fe20000000f00 */
[----:B------:R-:W-:Y:S02]  /*1700*/  IMAD.MOV.U32 R12, RZ, RZ, R121 ;  /* 0x000000ffff0c7224 */ /* 0x000fe400078e0079 */
[----:B------:R-:W-:Y:S02]  /*1710*/  IMAD.MOV.U32 R11, RZ, RZ, R122 ;  /* 0x000000ffff0b7224 */ /* 0x000fe400078e007a */
[----:B------:R-:W-:Y:S02]  /*1720*/  IMAD.MOV.U32 R10, RZ, RZ, R123 ;  /* 0x000000ffff0a7224 */ /* 0x000fe400078e007b */
[----:B------:R-:W-:Y:S02]  /*1730*/  IMAD.MOV.U32 R9, RZ, RZ, R124 ;  /* 0x000000ffff097224 */ /* 0x000fe400078e007c */
[----:B------:R-:W-:-:S02]  /*1740*/  IMAD.MOV.U32 R8, RZ, RZ, R125 ;  /* 0x000000ffff087224 */ /* 0x000fc400078e007d */
[----:B------:R-:W-:Y:S02]  /*1750*/  IMAD.MOV.U32 R7, RZ, RZ, R126 ;  /* 0x000000ffff077224 */ /* 0x000fe400078e007e */
[----:B------:R-:W-:Y:S02]  /*1760*/  IMAD.MOV.U32 R4, RZ, RZ, R128 ;  /* 0x000000ffff047224 */ /* 0x000fe400078e0080 */
[----:B-1----:R-:W-:Y:S01]  /*1770*/  IMAD.MOV.U32 R3, RZ, RZ, R129 ;  /* 0x000000ffff037224 */ /* 0x002fe200078e0081 */
        /* <DEDUP_REMOVED lines=33> */
[----:B------:R-:W-:Y:S02]  /*1990*/  WARPGROUP.DEPBAR.LE gsb0, 0x0 ;  /* 0x00008000000079c5 */ /* 0x000fe40000010000 */
[----:B------:R-:W-:Y:S01]  /*19a0*/  WARPGROUP.ARRIVE ;  /* 0x00000000000079c5 */ /* 0x000fe20000000000 */
[----:B------:R1:W-:Y:S01]  /*19b0*/  STL.64 [R1+0x168], R214 ;  /* 0x000168d601007387 */ /* 0x0003e20000100a00 */
[----:B------:R-:W-:-:S02]  /*19c0*/  IMAD.MOV.U32 R230, RZ, RZ, R23 ;  /* 0x000000ffffe67224 */ /* 0x000fc400078e0017 */
[----:B------:R-:W-:Y:S01]  /*19d0*/  IMAD.MOV.U32 R231, RZ, RZ, R22 ;  /* 0x000000ffffe77224 */ /* 0x000fe200078e0016 */
[----:B------:R2:W-:Y:S01]  /*19e0*/  STL.64 [R1+0x160], R212 ;  /* 0x000160d401007387 */ /* 0x0005e20000100a00 */
[----:B------:R-:W-:Y:S01]  /*19f0*/  HGMMA.64x128x16.F32 R88, gdesc[UR8].tnspB, RZ, !UPT, gsb0 ;  /* 0x41e00000085879f0 */ /* 0x000fe2000c0008ff */
[----:B------:R-:W-:Y:S01]  /*1a00*/  UIADD3 UR8, UR4, 0x300, URZ ;  /* 0x0000030004087890 */ /* 0x000fe2000fffe03f */
[----:B------:R-:W-:Y:S01]  /*1a10*/  IMAD.MOV.U32 R232, RZ, RZ, R21 ;  /* 0x000000ffffe87224 */ /* 0x000fe200078e0015 */
[----:B------:R3:W-:Y:S01]  /*1a20*/  STL.64 [R1+0x158], R210 ;  /* 0x000158d201007387 */ /* 0x0007e20000100a00 */
[----:B------:R-:W-:Y:S01]  /*1a30*/  UMOV UR9, 0x80000020 ;  /* 0x8000002000097882 */ /* 0x000fe20000000000 */
[----:B------:R-:W-:Y:S02]  /*1a40*/  IMAD.MOV.U32 R233, RZ, RZ, R20 ;  /* 0x000000ffffe97224 */ /* 0x000fe400078e0014 */
[----:B------:R4:W-:Y:S01]  /*1a50*/  STL.64 [R1+0x150], R208 ;  /* 0x000150d001007387 */ /* 0x0009e20000100a00 */
[----:B-1----:R-:W-:-:S02]  /*1a60*/  IMAD.MOV.U32 R214, RZ, RZ, R39 ;  /* 0x000000ffffd67224 */ /* 0x002fc400078e0027 */
[----:B------:R-:W-:Y:S01]  /*1a70*/  IMAD.MOV.U32 R215, RZ, RZ, R38 ;  /* 0x000000ffffd77224 */ /* 0x000fe200078e0026 */
[----:B------:R1:W-:Y:S01]  /*1a80*/  STL.64 [R1+0x148], R206 ;  /* 0x000148ce01007387 */ /* 0x0003e20000100a00 */
[----:B--2---:R-:W-:Y:S02]  /*1a90*/  IMAD.MOV.U32 R212, RZ, RZ, R41 ;  /* 0x000000ffffd47224 */ /* 0x004fe400078e0029 */
[----:B------:R-:W-:Y:S01]  /*1aa0*/  IMAD.MOV.U32 R213, RZ, RZ, R40 ;  /* 0x000000ffffd57224 */ /* 0x000fe200078e0028 */
[----:B------:R2:W-:Y:S01]  /*1ab0*/  STL.64 [R1+0x140], R204 ;  /* 0x000140cc01007387 */ /* 0x0005e20000100a00 */
[----:B---3--:R-:W-:Y:S01]  /*1ac0*/  MOV R210, R43 ;  /* 0x0000002b00d27202 */ /* 0x008fe20000000f00 */
[----:B------:R-:W-:Y:S02]  /*1ad0*/  IMAD.MOV.U32 R211, RZ, RZ, R42 ;  /* 0x000000ffffd37224 */ /* 0x000fe400078e002a */
[----:B------:R3:W-:Y:S01]  /*1ae0*/  STL.64 [R1+0x138], R202 ;  /* 0x000138ca01007387 */ /* 0x0007e20000100a00 */
[----:B----4-:R-:W-:-:S02]  /*1af0*/  IMAD.MOV.U32 R208, RZ, RZ, R45 ;  /* 0x000000ffffd07224 */ /* 0x010fc400078e002d */
[----:B------:R-:W-:Y:S01]  /*1b00*/  IMAD.MOV.U32 R209, RZ, RZ, R44 ;  /* 0x000000ffffd17224 */ /* 0x000fe200078e002c */
[----:B------:R4:W-:Y:S01]  /*1b10*/  STL.64 [R1+0x130], R200 ;  /* 0x000130c801007387 */ /* 0x0009e20000100a00 */
[----:B-1----:R-:W-:Y:S02]  /*1b20*/  IMAD.MOV.U32 R206, RZ, RZ, R47 ;  /* 0x000000ffffce7224 */ /* 0x002fe400078e002f */
[----:B------:R-:W-:Y:S01]  /*1b30*/  IMAD.MOV.U32 R207, RZ, RZ, R46 ;  /* 0x000000ffffcf7224 */ /* 0x000fe200078e002e */
[----:B------:R1:W-:Y:S01]  /*1b40*/  STL.64 [R1+0x128], R198 ;  /* 0x000128c601007387 */ /* 0x0003e20000100a00 */
[----:B--2---:R-:W-:Y:S02]  /*1b50*/  IMAD.MOV.U32 R204, RZ, RZ, R49 ;  /* 0x000000ffffcc7224 */ /* 0x004fe400078e0031 */
[----:B------:R-:W-:Y:S01]  /*1b60*/  IMAD.MOV.U32 R205, RZ, RZ, R48 ;  /* 0x000000ffffcd7224 */ /* 0x000fe200078e0030 */
[----:B------:R2:W-:Y:S01]  /*1b70*/  STL.64 [R1+0x120], R196 ;  /* 0x000120c401007387 */ /* 0x0005e20000100a00 */
[----:B---3--:R-:W-:-:S02]  /*1b80*/  IMAD.MOV.U32 R202, RZ, RZ, R51 ;  /* 0x000000ffffca7224 */ /* 0x008fc400078e0033 */
[----:B------:R-:W-:Y:S01]  /*1b90*/  IMAD.MOV.U32 R203, RZ, RZ, R50 ;  /* 0x000000ffffcb7224 */ /* 0x000fe200078e0032 */
[----:B------:R3:W-:Y:S01]  /*1ba0*/  STL.64 [R1+0x118], R194 ;  /* 0x000118c201007387 */ /* 0x0007e20000100a00 */
[----:B----4-:R-:W-:Y:S01]  /*1bb0*/  IMAD.MOV.U32 R200, RZ, RZ, R53 ;  /* 0x000000ffffc87224 */ /* 0x010fe200078e0035 */
[----:B------:R-:W-:Y:S01]  /*1bc0*/  MOV R201, R52 ;  /* 0x0000003400c97202 */ /* 0x000fe20000000f00 */
[----:B------:R-:W-:Y:S01]  /*1bd0*/  IMAD.MOV.U32 R234, RZ, RZ, R19 ;  /* 0x000000ffffea7224 */ /* 0x000fe200078e0013 */
[----:B------:R4:W-:Y:S01]  /*1be0*/  STL.64 [R1+0x110], R192 ;  /* 0x000110c001007387 */ /* 0x0009e20000100a00 */
[----:B-1----:R-:W-:Y:S02]  /*1bf0*/  IMAD.MOV.U32 R198, RZ, RZ, R55 ;  /* 0x000000ffffc67224 */ /* 0x002fe400078e0037 */
[----:B------:R-:W-:Y:S01]  /*1c00*/  IMAD.MOV.U32 R199, RZ, RZ, R54 ;  /* 0x000000ffffc77224 */ /* 0x000fe200078e0036 */
[----:B------:R1:W-:Y:S01]  /*1c10*/  STL.64 [R1+0x108], R190 ;  /* 0x000108be01007387 */ /* 0x0003e20000100a00 */
[----:B--2---:R-:W-:-:S02]  /*1c20*/  IMAD.MOV.U32 R196, RZ, RZ, R57 ;  /* 0x000000ffffc47224 */ /* 0x004fc400078e0039 */
[----:B------:R-:W-:Y:S01]  /*1c30*/  IMAD.MOV.U32 R197, RZ, RZ, R56 ;  /* 0x000000ffffc57224 */ /* 0x000fe200078e0038 */
[----:B------:R2:W-:Y:S01]  /*1c40*/  STL.64 [R1+0x100], R188 ;  /* 0x000100bc01007387 */ /* 0x0005e20000100a00 */
[----:B---3--:R-:W-:Y:S02]  /*1c50*/  IMAD.MOV.U32 R194, RZ, RZ, R59 ;  /* 0x000000ffffc27224 */ /* 0x008fe400078e003b */
[----:B------:R-:W-:Y:S01]  /*1c60*/  IMAD.MOV.U32 R195, RZ, RZ, R58 ;  /* 0x000000ffffc37224 */ /* 0x000fe200078e003a */
[----:B----4-:R-:W-:Y:S01]  /*1c70*/  MOV R192, R61 ;  /* 0x0000003d00c07202 */ /* 0x010fe20000000f00 */
[----:B------:R-:W-:Y:S02]  /*1c80*/  IMAD.MOV.U32 R193, RZ, RZ, R60 ;  /* 0x000000ffffc17224 */ /* 0x000fe400078e003c */
[----:B------:R-:W-:Y:S02]  /*1c90*/  IMAD.MOV.U32 R235, RZ, RZ, R18 ;  /* 0x000000ffffeb7224 */ /* 0x000fe400078e0012 */
[----:B-1----:R-:W-:-:S02]  /*1ca0*/  IMAD.MOV.U32 R190, RZ, RZ, R63 ;  /* 0x000000ffffbe7224 */ /* 0x002fc400078e003f */
[----:B------:R-:W-:Y:S02]  /*1cb0*/  IMAD.MOV.U32 R191, RZ, RZ, R62 ;  /* 0x000000ffffbf7224 */ /* 0x000fe400078e003e */
[----:B--2---:R-:W-:Y:S02]  /*1cc0*/  IMAD.MOV.U32 R188, RZ, RZ, R65 ;  /* 0x000000ffffbc7224 */ /* 0x004fe400078e0041 */
        /* <DEDUP_REMOVED lines=16> */
[----:B------:R-:W-:-:S06]  /*1dd0*/  WARPGROUP.ARRIVE ;  /* 0x00000000000079c5 */ /* 0x000fcc0000000000 */
[----:B------:R-:W-:Y:S01]  /*1de0*/  HGMMA.64x128x16.F32 R24, gdesc[UR8].tnspB, RZ, !UPT, gsb0 ;  /* 0x41e00000081879f0 */ /* 0x000fe2000c0008ff */
[----:B------:R-:W-:Y:S02]  /*1df0*/  UIADD3 UR8, UR4, 0x2, URZ ;  /* 0x0000000204087890 */ /* 0x000fe4000fffe03f */
[----:B------:R-:W-:Y:S01]  /*1e00*/  UIADD3 UR10, UR7, 0x80, URZ ;  /* 0x00000080070a7890 */ /* 0x000fe2000fffe03f */
[----:B------:R-:W-:Y:S01]  /*1e10*/  UMOV UR9, 0x80000020 ;  /* 0x8000002000097882 */ /* 0x000fe20000000000 */
[----:B------:R-:W-:Y:S01]  /*1e20*/  UMOV UR11, 0x40000040 ;  /* 0x40000040000b7882 */ /* 0x000fe20000000000 */
[----:B------:R-:W-:Y:S02]  /*1e30*/  WARPGROUP.DEPBAR.LE gsb0, 0x0 ;  /* 0x00008000000079c5 */ /* 0x000fe40000010000 */
[----:B------:R-:W-:-:S06]  /*1e40*/  WARPGROUP.ARRIVE ;  /* 0x00000000000079c5 */ /* 0x000fcc0000000000 */
[----:B------:R-:W-:Y:S03]  /*1e50*/  HGMMA.64x128x16.F32 R188, gdesc[UR8].tnspB, R188, gsb0 ;  /* 0x41e0000008bc79f0 */ /* 0x000fe600080008bc */
[----:B------:R-:W-:Y:S02]  /*1e60*/  WARPGROUP.DEPBAR.LE gsb0, 0x0 ;  /* 0x00008000000079c5 */ /* 0x000fe40000010000 */
[----:B------:R-:W-:Y:S04]  /*1e70*/  STL.64 [R1], R188 ;  /* 0x000000bc01007387 */ /* 0x000fe80000100a00 */
[----:B------:R-:W-:Y:S04]  /*1e80*/  STL.64 [R1+0x8], R190 ;  /* 0x000008be01007387 */ /* 0x000fe80000100a00 */
        /* <DEDUP_REMOVED lines=11> */
[----:B------:R1:W-:Y:S04]  /*1f40*/  STL.64 [R1+0x68], R214 ;  /* 0x000068d601007387 */ /* 0x0003e80000100a00 */
        /* <DEDUP_REMOVED lines=18> */
[----:B-1----:R-:W3:Y:S04]  /*2070*/  LDL.LU.64 R214, [R1+0x168] ;  /* 0x0001680001d67983 */ /* 0x002ee80000300a00 */
[----:B------:R-:W3:Y:S04]  /*2080*/  LDL.LU.64 R212, [R1+0x160] ;  /* 0x0001600001d47983 */ /* 0x000ee80000300a00 */
        /* <DEDUP_REMOVED lines=11> */
[----:B------:R-:W3:Y:S01]  /*2140*/  LDL.LU.64 R188, [R1+0x100] ;  /* 0x0001000001bc7983 */ /* 0x000ee20000300a00 */
[----:B------:R-:W-:Y:S01]  /*2150*/  UIADD3 UR8, UR4, 0x102, URZ ;  /* 0x0000010204087890 */ /* 0x000fe2000fffe03f */
[----:B------:R-:W-:Y:S01]  /*2160*/  UMOV UR9, 0x80000020 ;  /* 0x8000002000097882 */ /* 0x000fe20000000000 */
[----:B---3--:R-:W-:-:S07]  /*2170*/  WARPGROUP.ARRIVE ;  /* 0x00000000000079c5 */ /* 0x008fce0000000000 */
[----:B------:R-:W-:Y:S01]  /*2180*/  HGMMA.64x128x16.F32 R152, gdesc[UR8].tnspB, R152, gsb0 ;  /* 0x41e00000089879f0 */ /* 0x000fe20008000898 */
[----:B------:R-:W-:Y:S01]  /*2190*/  UIADD3 UR8, UR4, 0x202, URZ ;  /* 0x0000020204087890 */ /* 0x000fe2000fffe03f */
[----:B------:R-:W-:Y:S01]  /*21a0*/  UMOV UR9, 0x80000020 ;  /* 0x8000002000097882 */ /* 0x000fe20000000000 */
[----:B------:R-:W-:Y:S02]  /*21b0*/  WARPGROUP.DEPBAR.LE gsb0, 0x0 ;  /* 0x00008000000079c5 */ /* 0x000fe40000010000 */
[----:B------:R-:W-:-:S07]  /*21c0*/  WARPGROUP.ARRIVE ;  /* 0x00000000000079c5 */ /* 0x000fce0000000000 */
[----:B------:R-:W-:Y:S01]  /*21d0*/  HGMMA.64x128x16.F32 R88, gdesc[UR8].tnspB, R88, gsb0 ;  /* 0x41e00000085879f0 */ /* 0x000fe20008000858 */
[----:B------:R-:W-:Y:S01]  /*21e0*/  UIADD3 UR8, UR4, 0x302, URZ ;  /* 0x0000030204087890 */ /* 0x000fe2000fffe03f */
[----:B------:R-:W-:Y:S02]  /*21f0*/  UMOV UR9, 0x80000020 ;  /* 0x8000002000097882 */ /* 0x000fe40000000000 */
[----:B------:R-:W-:Y:S01]  /*2200*/  UMOV UR4, 0x1 ;  /* 0x0000000100047882 */ /* 0x000fe20000000000 */
[----:B------:R-:W-:Y:S02]  /*2210*/  WARPGROUP.DEPBAR.LE gsb0, 0x0 ;  /* 0x00008000000079c5 */ /* 0x000fe40000010000 */
[----:B------:R-:W-:-:S06]  /*2220*/  WARPGROUP.ARRIVE ;  /* 0x00000000000079c5 */ /* 0x000fcc0000000000 */
[----:B--2---:R-:W-:Y:S03]  /*2230*/  HGMMA.64x128x16.F32 R24, gdesc[UR8].tnspB, R24, gsb0 ;  /* 0x41e00000081879f0 */ /* 0x004fe60008000818 */
[----:B------:R-:W-:Y:S02]  /*2240*/  WARPGROUP.DEPBAR.LE gsb0, 0x0 ;  /* 0x00008000000079c5 */ /* 0x000fe40000010000 */
.L_x_11:
[----:B------:R-:W-:-:S04]  /*2250*/  UISETP.LT.AND UP0, UPT, UR5, 0x1, UPT ;  /* 0x000000010500788c */ /* 0x000fc8000bf01270 */
[----:B------:R-:W-:-:S04]  /*2260*/  USEL UR7, UR5, 0x1, UP0 ;  /* 0x0000000105077887 */ /* 0x000fc80008000000 */
[----:B------:R-:W-:-:S04]  /*2270*/  UIADD3 UR7, UR5, -UR7, URZ ;  /* 0x8000000705077290 */ /* 0x000fc8000fffe03f */
[----:B------:R-:W-:-:S06]  /*2280*/  UISETP.GE.AND UP0, UPT, UR7, 0x1, UPT ;  /* 0x000000010700788c */ /* 0x000fcc000bf06270 */
[----:B------:R-:W-:-:S13]  /*2290*/  PLOP3.LUT P1, PT, PT, PT, UP0, 0x80, 0x0 ;  /* 0x000000000000781c */ /* 0x000fda0003f2f008 */
[----:B------:R-:W-:Y:S05]  /*22a0*/  @!P1 BRA `(.L_x_14) ;  /* 0x00000014009c9947 */ /* 0x000fea0003800000 */
[----:B------:R-:W-:Y:S01]  /*22b0*/  IMAD.MOV.U32 R4, RZ, RZ, RZ ;  /* 0x000000ffff047224 */ /* 0x000fe200078e00ff */
[----:B------:R-:W-:Y:S01]  /*22c0*/  ULOP3.LUT UR19, UR6, 0x1, URZ, 0xfc, !UPT ;  /* 0x0000000106137892 */ /* 0x000fe2000f8efc3f */
[----:B------:R-:W-:Y:S01]  /*22d0*/  IMAD.U32 R3, RZ, RZ, UR7 ;  /* 0x00000007ff037e24 */ /* 0x000fe2000f8e00ff */
[----:B------:R-:W-:Y:S01]  /*22e0*/  UISETP.NE.U32.AND UP0, UPT, UR4, URZ, UPT ;  /* 0x0000003f0400728c */ /* 0x000fe2000bf05070 */
[----:B------:R-:W-:-:S10]  /*22f0*/  UMOV UR5, URZ ;  /* 0x0000003f00057c82 */ /* 0x000fd40008000000 */
.L_x_19:
[----:B------:R-:W-:-:S06]  /*2300*/  UISETP.NE.AND UP1, UPT, UR19, 0x3, UPT ;  /* 0x000000031300788c */ /* 0x000fcc000bf25270 */
[----:B------:R-:W-:-:S13]  /*2310*/  PLOP3.LUT P2, PT, PT, PT, UP1, 0x80, 0x0 ;  /* 0x000000000000781c */ /* 0x000fda0003f4f018 */
[----:B------:R-:W-:Y:S05]  /*2320*/  @!P2 BRA `(.L_x_15) ;  /* 0x000000000004a947 */ /* 0x000fea0003800000 */
[----:B------:R-:W-:Y:S01]  /*2330*/  BPT.TRAP 0x1 ;  /* 0x000000040000795c */ /* 0x000fe20000300000 */
.L_x_15:
[----:B------:R-:W1:Y:S01]  /*2340*/  S2UR UR8, SR_CgaCtaId ;  /* 0x00000000000879c3 */ /* 0x000e620000008800 */
[----:B------:R-:W-:Y:S01]  /*2350*/  UMOV UR12, 0x400 ;  /* 0x00000400000c7882 */ /* 0x000fe20000000000 */
[----:B------:R-:W-:Y:S01]  /*2360*/  SHF.L.U32 R2, R4, 0x1f, RZ ;  /* 0x0000001f04027819 */ /* 0x000fe200000006ff */
[----:B-1----:R-:W-:-:S04]  /*2370*/  ULEA UR12, UR8, UR12, 0x18 ;  /* 0x0000000c080c7291 */ /* 0x002fc8000f8ec03f */
[----:B------:R-:W-:-:S12]  /*2380*/  ULEA UR8, UR4, UR12, 0x3 ;  /* 0x0000000c04087291 */ /* 0x000fd8000f8e183f */
.L_x_16:
[----:B-1----:R-:W-:-:S04]  /*2390*/  IMAD.U32 R0, RZ, RZ, UR8 ;  /* 0x00000008ff007e24 */ /* 0x002fc8000f8e00ff */
[----:B------:R1:W2:Y:S03]  /*23a0*/  SYNCS.PHASECHK.TRANS64.TRYWAIT P1, [R0+URZ+0x36000], R2 ;  /* 0x03600002000075a7 */ /* 0x0002a6000802017f */
[----:B--2---:R-:W-:Y:S05]  /*23b0*/  @!P1 NANOSLEEP.SYNCS 0x989680 ;  /* 0x009896800000995d */ /* 0x004fea0003900000 */
[----:B------:R-:W2:Y:S02]  /*23c0*/  @!P1 SYNCS.PHASECHK.TRANS64 P1, [R0+URZ+0x36000], R2 ;  /* 0x03600002000095a7 */ /* 0x000ea4000802007f */
[----:B--2---:R-:W-:Y:S05]  /*23d0*/  @!P1 BRA `(.L_x_16) ;  /* 0xfffffffc00ec9947 */ /* 0x004fea000383ffff */
        /* <DEDUP_REMOVED lines=32> */
[----:B--2---:R-:W2:Y:S04]  /*25e0*/  LDL.LU.64 R24, [R1] ;  /* 0x0000000001187983 */ /* 0x004ea80000300a00 */
[----:B------:R-:W2:Y:S04]  /*25f0*/  LDL.LU.64 R26, [R1+0x8] ;  /* 0x00000800011a7983 */ /* 0x000ea80000300a00 */
        /* <DEDUP_REMOVED lines=29> */
[----:B------:R-:W2:Y:S01]  /*27d0*/  LDL.LU.64 R86, [R1+0xf8] ;  /* 0x0000f80001567983 */ /* 0x000ea20000300a00 */
[----:B------:R-:W-:-:S02]  /*27e0*/  UIADD3 UR9, UR12, 0x24000, URZ ;  /* 0x000240000c097890 */ /* 0x000fc4000fffe03f */
[----:B------:R-:W-:Y:S02]  /*27f0*/  USHF.R.U32.HI UR8, URZ, 0x4, UR12 ;  /* 0x000000043f087899 */ /* 0x000fe4000801160c */
[----:B------:R-:W-:Y:S02]  /*2800*/  USHF.R.U32.HI UR9, URZ, 0x4, UR9 ;  /* 0x000000043f097899 */ /* 0x000fe40008011609 */
[----:B------:R-:W-:Y:S02]  /*2810*/  ULOP3.LUT UR8, UR8, 0x3fff, URZ, 0xc0, !UPT ;  /* 0x00003fff08087892 */ /* 0x000fe4000f8ec03f */
[----:B------:R-:W-:Y:S02]  /*2820*/  ULOP3.LUT UR9, UR9, 0x3fff, URZ, 0xc0, !UPT ;  /* 0x00003fff09097892 */ /* 0x000fe4000f8ec03f */
[----:B------:R-:W-:Y:S02]  /*2830*/  ULOP3.LUT UR8, UR8, 0x10000, URZ, 0xfc, !UPT ;  /* 0x0001000008087892 */ /* 0x000fe4000f8efc3f */
[----:B------:R-:W-:-:S02]  /*2840*/  ULOP3.LUT UR9, UR9, 0x1000000, URZ, 0xfc, !UPT ;  /* 0x0100000009097892 */ /* 0x000fc4000f8efc3f */
[----:B------:R-:W-:Y:S02]  /*2850*/  ULEA UR17, UR4, UR8, 0xa ;  /* 0x0000000804117291 */ /* 0x000fe4000f8e503f */
[----:B------:R-:W-:Y:S01]  /*2860*/  ULEA UR18, UR4, UR9, 0x9 ;  /* 0x0000000904127291 */ /* 0x000fe2000f8e483f */
[----:B------:R-:W-:Y:S02]  /*2870*/  UMOV UR11, 0x40000040 ;  /* 0x40000040000b7882 */ /* 0x000fe40000000000 */
[----:B------:R-:W-:Y:S02]  /*2880*/  UMOV UR9, 0x80000020 ;  /* 0x8000002000097882 */ /* 0x000fe40000000000 */
[----:B------:R-:W-:Y:S02]  /*2890*/  UMOV UR8, UR17 ;  /* 0x0000001100087c82 */ /* 0x000fe40008000000 */
[----:B------:R-:W-:Y:S01]  /*28a0*/  UMOV UR10, UR18 ;  /* 0x00000012000a7c82 */ /* 0x000fe20008000000 */
[----:B--2---:R-:W-:-:S06]  /*28b0*/  WARPGROUP.ARRIVE ;  /* 0x00000000000079c5 */ /* 0x004fcc0000000000 */
[----:B------:R-:W-:Y:S01]  /*28c0*/  HGMMA.64x128x16.F32 R24, gdesc[UR8].tnspB, R24, UP0, gsb0 ;  /* 0x41e00000081879f0 */ /* 0x000fe2000b800818 */
[----:B------:R-:W-:Y:S01]  /*28d0*/  UIADD3 UR8, UR17, 0x100, URZ ;  /* 0x0000010011087890 */ /* 0x000fe2000fffe03f */
[----:B------:R-:W-:Y:S01]  /*28e0*/  UMOV UR9, 0x80000020 ;  /* 0x8000002000097882 */ /* 0x000fe20000000000 */
[----:B------:R-:W-:Y:S02]  /*28f0*/  WARPGROUP.DEPBAR.LE gsb0, 0x0 ;  /* 0x00008000000079c5 */ /* 0x000fe40000010000 */
[----:B------:R-:W-:Y:S01]  /*2900*/  STL.64 [R1], R24 ;  /* 0x0000001801007387 */ /* 0x000fe20000100a00 */
[----:B-1----:R-:W-:Y:S01]  /*2910*/  IMAD.MOV.U32 R2, RZ, RZ, R86 ;  /* 0x000000ffff027224 */ /* 0x002fe200078e0056 */
[----:B------:R-:W-:Y:S01]  /*2920*/  MOV R7, R84 ;  /* 0x0000005400077202 */ /* 0x000fe20000000f00 */
[----:B------:R-:W-:Y:S01]  /*2930*/  IMAD.MOV.U32 R0, RZ, RZ, R87 ;  /* 0x000000ffff007224 */ /* 0x000fe200078e0057 */
[----:B------:R-:W-:Y:S01]  /*2940*/  STL.64 [R1+0x8], R26 ;  /* 0x0000081a01007387 */ /* 0x000fe20000100a00 */
[----:B------:R-:W-:Y:S01]  /*2950*/  IMAD.MOV.U32 R6, RZ, RZ, R85 ;  /* 0x000000ffff067224 */ /* 0x000fe200078e0055 */
[----:B------:R-:W-:Y:S01]  /*2960*/  MOV R15, R76 ;  /* 0x0000004c000f7202 */ /* 0x000fe20000000f00 */
[----:B------:R-:W-:Y:S01]  /*2970*/  IMAD.MOV.U32 R9, RZ, RZ, R82 ;  /* 0x000000ffff097224 */ /* 0x000fe200078e0052 */
[----:B------:R-:W-:Y:S01]  /*2980*/  STL.64 [R1+0x10], R28 ;  /* 0x0000101c01007387 */ /* 0x000fe20000100a00 */
[----:B------:R-:W-:Y:S01]  /*2990*/  IMAD.MOV.U32 R8, RZ, RZ, R83 ;  /* 0x000000ffff087224 */ /* 0x000fe200078e0053 */
[----:B------:R-:W-:Y:S01]  /*29a0*/  MOV R231, R67 ;  /* 0x0000004300e77202 */ /* 0x000fe20000000f00 */
[----:B------:R-:W-:Y:S01]  /*29b0*/  IMAD.MOV.U32 R11, RZ, RZ, R80 ;  /* 0x000000ffff0b7224 */ /* 0x000fe200078e0050 */
[----:B------:R1:W-:Y:S01]  /*29c0*/  STL [R1+0x18], R30 ;  /* 0x0000181e01007387 */ /* 0x0003e20000100800 */
[----:B------:R-:W-:Y:S01]  /*29d0*/  IMAD.MOV.U32 R10, RZ, RZ, R81 ;  /* 0x000000ffff0a7224 */ /* 0x000fe200078e0051 */
[----:B------:R-:W-:Y:S01]  /*29e0*/  WARPGROUP.ARRIVE ;  /* 0x00000000000079c5 */ /* 0x000fe20000000000 */
[----:B------:R-:W-:Y:S01]  /*29f0*/  IMAD.MOV.U32 R13, RZ, RZ, R78 ;  /* 0x000000ffff0d7224 */ /* 0x000fe200078e004e */
[----:B------:R-:W2:Y:S01]  /*2a00*/  LDL.LU.64 R86, [R1+0x268] ;  /* 0x0002680001567983 */ /* 0x000ea20000300a00 */
[----:B------:R-:W-:Y:S01]  /*2a10*/  IMAD.MOV.U32 R12, RZ, RZ, R79 ;  /* 0x000000ffff0c7224 */ /* 0x000fe200078e004f */
[----:B------:R-:W-:Y:S01]  /*2a20*/  MOV R222, R58 ;  /* 0x0000003a00de7202 */ /* 0x000fe20000000f00 */
[----:B------:R-:W-:Y:S01]  /*2a30*/  IMAD.MOV.U32 R14, RZ, RZ, R77 ;  /* 0x000000ffff0e7224 */ /* 0x000fe200078e004d */
[----:B------:R-:W2:Y:S01]  /*2a40*/  LDL.LU.64 R84, [R1+0x260] ;  /* 0x0002600001547983 */ /* 0x000ea20000300a00 */
[----:B------:R-:W-:Y:S01]  /*2a50*/  IMAD.MOV.U32 R17, RZ, RZ, R74 ;  /* 0x000000ffff117224 */ /* 0x000fe200078e004a */
[----:B------:R-:W-:Y:S01]  /*2a60*/  MOV R234, R49 ;  /* 0x0000003100ea7202 */ /* 0x000fe20000000f00 */
[----:B------:R-:W-:Y:S01]  /*2a70*/  IMAD.MOV.U32 R16, RZ, RZ, R75 ;  /* 0x000000ffff107224 */ /* 0x000fe200078e004b */
[----:B------:R-:W2:Y:S01]  /*2a80*/  LDL.LU.64 R82, [R1+0x258] ;  /* 0x0002580001527983 */ /* 0x000ea20000300a00 */
[----:B------:R-:W-:Y:S01]  /*2a90*/  IMAD.MOV.U32 R19, RZ, RZ, R72 ;  /* 0x000000ffff137224 */ /* 0x000fe200078e0048 */
[----:B------:R-:W-:Y:S01]  /*2aa0*/  HGMMA.64x128x16.F32 R152, gdesc[UR8].tnspB, R152, UP0, gsb0 ;  /* 0x41e00000089879f0 */ /* 0x000fe2000b800898 */
        /* <DEDUP_REMOVED lines=10> */
[----:B------:R-:W-:-:S02]  /*2b50*/  IMAD.MOV.U32 R230, RZ, RZ, R66 ;  /* 0x000000ffffe67224 */ /* 0x000fc400078e0042 */
[----:B------:R-:W-:Y:S01]  /*2b60*/  IMAD.MOV.U32 R228, RZ, RZ, R64 ;  /* 0x000000ffffe47224 */ /* 0x000fe200078e0040 */
[----:B------:R-:W2:Y:S01]  /*2b70*/  LDL.LU.64 R74, [R1+0x238] ;  /* 0x00023800014a7983 */ /* 0x000ea20000300a00 */
[----:B------:R-:W-:Y:S02]  /*2b80*/  IMAD.MOV.U32 R229, RZ, RZ, R65 ;  /* 0x000000ffffe57224 */ /* 0x000fe400078e0041 */
[----:B------:R-:W-:Y:S01]  /*2b90*/  IMAD.MOV.U32 R226, RZ, RZ, R62 ;  /* 0x000000ffffe27224 */ /* 0x000fe200078e003e */
[----:B------:R-:W2:Y:S01]  /*2ba0*/  LDL.LU.64 R72, [R1+0x230] ;  /* 0x0002300001487983 */ /* 0x000ea20000300a00 */
[----:B------:R-:W-:Y:S02]  /*2bb0*/  IMAD.MOV.U32 R227, RZ, RZ, R63 ;  /* 0x000000ffffe37224 */ /* 0x000fe400078e003f */
        /* <DEDUP_REMOVED lines=40> */
[----:B------:R-:W2:Y:S04]  /*2e40*/  LDL.LU.64 R44, [R1+0x1c0] ;  /* 0x0001c000012c7983 */ /* 0x000ea80000300a00 */
[----:B------:R-:W2:Y:S04]  /*2e50*/  LDL.LU.64 R42, [R1+0x1b8] ;  /* 0x0001b800012a7983 */ /* 0x000ea80000300a00 */
[----:B------:R-:W2:Y:S04]  /*2e60*/  LDL.LU.64 R40, [R1+0x1b0] ;  /* 0x0001b00001287983 */ /* 0x000ea80000300a00 */
[----:B------:R-:W2:Y:S04]  /*2e70*/  LDL.LU.64 R38, [R1+0x1a8] ;  /* 0x0001a80001267983 */ /* 0x000ea80000300a00 */
[----:B------:R-:W2:Y:S04]  /*2e80*/  LDL.LU.64 R36, [R1+0x1a0] ;  /* 0x0001a00001247983 */ /* 0x000ea80000300a00 */
[----:B------:R-:W2:Y:S04]  /*2e90*/  LDL.LU.64 R34, [R1+0x198] ;  /* 0x0001980001227983 */ /* 0x000ea80000300a00 */
[----:B------:R-:W2:Y:S04]  /*2ea0*/  LDL.LU.64 R32, [R1+0x190] ;  /* 0x0001900001207983 */ /* 0x000ea80000300a00 */
[----:B-1----:R-:W2:Y:S04]  /*2eb0*/  LDL.LU.64 R30, [R1+0x188] ;  /* 0x00018800011e7983 */ /* 0x002ea80000300a00 */
[----:B------:R-:W2:Y:S04]  /*2ec0*/  LDL.LU.64 R28, [R1+0x180] ;  /* 0x00018000011c7983 */ /* 0x000ea80000300a00 */
[----:B------:R-:W2:Y:S04]  /*2ed0*/  LDL.LU.64 R26, [R1+0x178] ;  /* 0x00017800011a7983 */ /* 0x000ea80000300a00 */
[----:B------:R-:W2:Y:S01]  /*2ee0*/  LDL.LU.64 R24, [R1+0x170] ;  /* 0x0001700001187983 */ /* 0x000ea20000300a00 */
[----:B------:R-:W-:-:S03]  /*2ef0*/  WARPGROUP.DEPBAR.LE gsb0, 0x0 ;  /* 0x00008000000079c5 */ /* 0x000fc60000010000 */
        /* <DEDUP_REMOVED lines=14> */
[----:B-1----:R-:W3:Y:S04]  /*2fe0*/  LDL.LU R188, [R1] ;  /* 0x0000000001bc7983 */ /* 0x002ee80000300800 */
[----:B------:R-:W3:Y:S04]  /*2ff0*/  LDL.LU R189, [R1+0x4] ;  /* 0x0000040001bd7983 */ /* 0x000ee80000300800 */
[----:B------:R-:W3:Y:S04]  /*3000*/  LDL.LU R190, [R1+0x8] ;  /* 0x0000080001be7983 */ /* 0x000ee80000300800 */
[----:B------:R-:W3:Y:S04]  /*3010*/  LDL.LU R191, [R1+0xc] ;  /* 0x00000c0001bf7983 */ /* 0x000ee80000300800 */
[----:B------:R-:W3:Y:S04]  /*3020*/  LDL.LU R192, [R1+0x10] ;  /* 0x0000100001c07983 */ /* 0x000ee80000300800 */
[----:B------:R-:W3:Y:S04]  /*3030*/  LDL.LU R193, [R1+0x14] ;  /* 0x0000140001c17983 */ /* 0x000ee80000300800 */
[----:B------:R-:W3:Y:S01]  /*3040*/  LDL.LU R194, [R1+0x18] ;  /* 0x0000180001c27983 */ /* 0x000ee20000300800 */
[----:B------:R-:W-:Y:S01]  /*3050*/  UIADD3 UR8, UR17, 0x200, URZ ;  /* 0x0000020011087890 */ /* 0x000fe2000fffe03f */
[----:B------:R-:W-:Y:S01]  /*3060*/  WARPGROUP.ARRIVE ;  /* 0x00000000000079c5 */ /* 0x000fe20000000000 */
[----:B------:R-:W-:-:S07]  /*3070*/  UMOV UR9, 0x80000020 ;  /* 0x8000002000097882 */ /* 0x000fce0000000000 */
[----:B------:R-:W-:Y:S01]  /*3080*/  HGMMA.64x128x16.F32 R88, gdesc[UR8].tnspB, R88, UP0, gsb0 ;  /* 0x41e00000085879f0 */ /* 0x000fe2000b800858 */
[----:B------:R-:W-:Y:S01]  /*3090*/  UIADD3 UR8, UR17, 0x300, URZ ;  /* 0x0000030011087890 */ /* 0x000fe2000fffe03f */
[----:B------:R-:W-:Y:S01]  /*30a0*/  UMOV UR9, 0x80000020 ;  /* 0x8000002000097882 */ /* 0x000fe20000000000 */
[----:B------:R-:W-:Y:S01]  /*30b0*/  IMAD.MOV.U32 R196, RZ, RZ, R251 ;  /* 0x000000ffffc47224 */ /* 0x000fe200078e00fb */
[----:B------:R-:W-:Y:S01]  /*30c0*/  MOV R199, R248 ;  /* 0x000000f800c77202 */ /* 0x000fe20000000f00 */
[----:B------:R-:W-:Y:S01]  /*30d0*/  IMAD.MOV.U32 R197, RZ, RZ, R250 ;  /* 0x000000ffffc57224 */ /* 0x000fe200078e00fa */
[----:B------:R-:W-:Y:S01]  /*30e0*/  MOV R207, R240 ;  /* 0x000000f000cf7202 */ /* 0x000fe20000000f00 */
[----:B------:R-:W-:Y:S01]  /*30f0*/  IMAD.MOV.U32 R198, RZ, RZ, R249 ;  /* 0x000000ffffc67224 */ /* 0x000fe200078e00f9 */
[----:B------:R-:W-:Y:S01]  /*3100*/  MOV R215, R232 ;  /* 0x000000e800d77202 */ /* 0x000fe20000000f00 */
        /* <DEDUP_REMOVED lines=8> */
[----:B------:R-:W-:Y:S01]  /*3190*/  IMAD.MOV.U32 R208, RZ, RZ, R239 ;  /* 0x000000ffffd07224 */ /* 0x000fe200078e00ef */
[----:B------:R-:W-:-:S02]  /*31a0*/  WARPGROUP.DEPBAR.LE gsb0, 0x0 ;  /* 0x00008000000079c5 */ /* 0x000fc40000010000 */
[----:B--2---:R-:W-:-:S06]  /*31b0*/  WARPGROUP.ARRIVE ;  /* 0x00000000000079c5 */ /* 0x004fcc0000000000 */
[----:B------:R-:W-:Y:S01]  /*31c0*/  HGMMA.64x128x16.F32 R24, gdesc[UR8].tnspB, R24, UP0, gsb0 ;  /* 0x41e00000081879f0 */ /* 0x000fe2000b800818 */
        /* <DEDUP_REMOVED lines=26> */
[----:B------:R-:W-:Y:S02]  /*3370*/  UIADD3 UR8, UR17, 0x2, URZ ;  /* 0x0000000211087890 */ /* 0x000fe4000fffe03f */
[----:B------:R-:W-:Y:S01]  /*3380*/  UIADD3 UR10, UR18, 0x80, URZ ;  /* 0x00000080120a7890 */ /* 0x000fe2000fffe03f */
[----:B------:R-:W-:Y:S01]  /*3390*/  UMOV UR9, 0x80000020 ;  /* 0x8000002000097882 */ /* 0x000fe20000000000 */
[----:B------:R-:W-:Y:S01]  /*33a0*/  UMOV UR11, 0x40000040 ;  /* 0x40000040000b7882 */ /* 0x000fe20000000000 */
[----:B------:R-:W-:Y:S02]  /*33b0*/  WARPGROUP.DEPBAR.LE gsb0, 0x0 ;  /* 0x00008000000079c5 */ /* 0x000fe40000010000 */
[----:B---3--:R-:W-:-:S06]  /*33c0*/  WARPGROUP.ARRIVE ;  /* 0x00000000000079c5 */ /* 0x008fcc0000000000 */
        /* <DEDUP_REMOVED lines=58> */
[----:B------:R-:W-:Y:S01]  /*3770*/  UMOV UR9, 0x80000020 ;  /* 0x8000002000097882 */ /* 0x000fe20000000000 */
[----:B------:R-:W-:Y:S02]  /*3780*/  WARPGROUP.DEPBAR.LE gsb0, 0x0 ;  /* 0x00008000000079c5 */ /* 0x000fe40000010000 */
[----:B------:R-:W-:-:S07]  /*3790*/  WARPGROUP.ARRIVE ;  /* 0x00000000000079c5 */ /* 0x000fce0000000000 */
[----:B------:R-:W-:Y:S03]  /*37a0*/  HGMMA.64x128x16.F32 R24, gdesc[UR8].tnspB, R24, gsb0 ;  /* 0x41e00000081879f0 */ /* 0x000fe60008000818 */
[----:B------:R-:W-:Y:S02]  /*37b0*/  WARPGROUP.DEPBAR.LE gsb0, 0x0 ;  /* 0x00008000000079c5 */ /* 0x000fe40000010000 */
[----:B--2---:R-:W-:Y:S05]  /*37c0*/  @!P2 BRA `(.L_x_17) ;  /* 0x000000000004a947 */ /* 0x004fea0003800000 */
[----:B------:R-:W-:Y:S01]  /*37d0*/  BPT.TRAP 0x1 ;  /* 0x000000040000795c */ /* 0x000fe20000300000 */
.L_x_17:
[----:B------:R-:W-:Y:S02]  /*37e0*/  UISETP.GT.U32.AND UP0, UPT, UR6, 0x1, UPT ;  /* 0x000000010600788c */ /* 0x000fe4000bf04070 */
[----:B------:R-:W-:-:S04]  /*37f0*/  ULEA UR12, UR5, UR12, 0x3 ;  /* 0x0000000c050c7291 */ /* 0x000fc8000f8e183f */
[----:B------:R-:W-:Y:S01]  /*3800*/  UIADD3 UR12, UR12, 0x36048, URZ ;  /* 0x000360480c0c7890 */ /* 0x000fe2000fffe03f */
[----:B------:R-:W-:-:S03]  /*3810*/  PLOP3.LUT P1, PT, PT, PT, UP0, 0x80, 0x0 ;  /* 0x000000000000781c */ /* 0x000fc60003f2f008 */
[----:B------:R-:W-:-:S09]  /*3820*/  UPRMT UR12, URZ, 0x654, UR12 ;  /* 0x000006543f0c7896 */ /* 0x000fd2000800000c */
[----:B------:R-:W-:Y:S01]  /*3830*/  SYNCS.ARRIVE.TRANS64.RED.A1T0 RZ, [UR12], RZ ;  /* 0x000000ffffff79a7 */ /* 0x000fe2000810040c */
[----:B------:R-:W-:Y:S05]  /*3840*/  @P1 BRA `(.L_x_18) ;  /* 0x0000000000041947 */ /* 0x000fea0003800000 */
[----:B------:R-:W-:Y:S01]  /*3850*/  BPT.TRAP 0x1 ;  /* 0x000000040000795c */ /* 0x000fe20000300000 */
.L_x_18:
[----:B------:R-:W-:Y:S01]  /*3860*/  UIADD3 UR4, UR4, 0x1, URZ ;  /* 0x0000000104047890 */ /* 0x000fe2000fffe03f */
[C---:B------:R-:W-:Y:S01]  /*3870*/  ISETP.GT.AND P1, PT, R3.reuse, 0x1, PT ;  /* 0x000000010300780c */ /* 0x040fe20003f24270 */
[----:B------:R-:W-:Y:S01]  /*3880*/  UIADD3 UR5, UR5, 0x1, URZ ;  /* 0x0000000105057890 */ /* 0x000fe2000fffe03f */
[----:B------:R-:W-:Y:S01]  /*3890*/  VIADD R3, R3, 0xffffffff ;  /* 0xffffffff03037836 */ /* 0x000fe20000000000 */
[----:B------:R-:W-:Y:S02]  /*38a0*/  UISETP.NE.AND UP0, UPT, UR4, 0x9, UPT ;  /* 0x000000090400788c */ /* 0x000fe4000bf05270 */
[----:B------:R-:W-:Y:S02]  /*38b0*/  UISETP.NE.AND UP1, UPT, UR5, 0x9, UPT ;  /* 0x000000090500788c */ /* 0x000fe4000bf25270 */
[----:B------:R-:W-:Y:S02]  /*38c0*/  USEL UR8, URZ, 0x1, UP0 ;  /* 0x000000013f087887 */ /* 0x000fe40008000000 */
[----:B------:R-:W-:-:S02]  /*38d0*/  USEL UR4, UR4, URZ, UP0 ;  /* 0x0000003f04047287 */ /* 0x000fc40008000000 */
[----:B------:R-:W-:Y:S02]  /*38e0*/  USEL UR5, UR5, URZ, UP1 ;  /* 0x0000003f05057287 */ /* 0x000fe40008800000 */
[----:B------:R-:W-:Y:S01]  /*38f0*/  UPLOP3.LUT UP0, UPT, UPT, UPT, UPT, 0x80, 0x0 ;  /* 0x000000000000789c */ /* 0x000fe20003f0f070 */
[----:B------:R-:W-:Y:S01]  /*3900*/  LOP3.LUT R4, R4, UR8, RZ, 0x3c, !PT ;  /* 0x0000000804047c12 */ /* 0x000fe2000f8e3cff */
[----:B------:R-:W-:Y:S09]  /*3910*/  @P1 BRA `(.L_x_19) ;  /* 0xffffffe800781947 */ /* 0x000ff2000383ffff */
.L_x_14:
[----:B------:R-:W-:Y:S05]  /*3920*/  @!P0 BRA `(.L_x_20) ;  /* 0x00000000004c8947 */ /* 0x000fea0003800000 */
[----:B------:R-:W-:-:S04]  /*3930*/  ULOP3.LUT UR4, UR6, 0x1, URZ, 0xfc, !UPT ;  /* 0x0000000106047892 */ /* 0x000fc8000f8efc3f */
[----:B------:R-:W-:-:S06]  /*3940*/  UISETP.NE.AND UP0, UPT, UR4, 0x3, UPT ;  /* 0x000000030400788c */ /* 0x000fcc000bf05270 */
[----:B------:R-:W-:-:S13]  /*3950*/  PLOP3.LUT P0, PT, PT, PT, UP0, 0x80, 0x0 ;  /* 0x000000000000781c */ /* 0x000fda0003f0f008 */
[----:B------:R-:W-:Y:S05]  /*3960*/  @!P0 BRA `(.L_x_21) ;  /* 0x0000000000048947 */ /* 0x000fea0003800000 */
[----:B------:R-:W-:Y:S01]  /*3970*/  BPT.TRAP 0x1 ;  /* 0x000000040000795c */ /* 0x000fe20000300000 */
.L_x_21:
[----:B------:R-:W1:Y:S01]  /*3980*/  S2UR UR8, SR_CgaCtaId ;  /* 0x00000000000879c3 */ /* 0x000e620000008800 */
[----:B------:R-:W-:Y:S02]  /*3990*/  UIMAD.WIDE.U32 UR4, UR7, 0x38e38e39, URZ ;  /* 0x38e38e39070478a5 */ /* 0x000fe4000f8e003f */
[----:B------:R-:W-:Y:S02]  /*39a0*/  UISETP.GT.U32.AND UP0, UPT, UR6, 0x1, UPT ;  /* 0x000000010600788c */ /* 0x000fe4000bf04070 */
[----:B------:R-:W-:-:S03]  /*39b0*/  USHF.R.U32.HI UR4, URZ, 0x1, UR5 ;  /* 0x000000013f047899 */ /* 0x000fc60008011605 */
[----:B------:R-:W-:Y:S01]  /*39c0*/  UMOV UR5, 0x400 ;  /* 0x0000040000057882 */ /* 0x000fe20000000000 */
[----:B------:R-:W-:Y:S01]  /*39d0*/  UIMAD UR4, UR4, -0x9, UR7 ;  /* 0xfffffff7040478a4 */ /* 0x000fe2000f8e0207 */
[----:B------:R-:W-:Y:S01]  /*39e0*/  PLOP3.LUT P0, PT, PT, PT, UP0, 0x80, 0x0 ;  /* 0x000000000000781c */ /* 0x000fe20003f0f008 */
[----:B-1----:R-:W-:-:S04]  /*39f0*/  ULEA UR5, UR8, UR5, 0x18 ;  /* 0x0000000508057291 */ /* 0x002fc8000f8ec03f */
[----:B------:R-:W-:-:S04]  /*3a00*/  ULEA UR4, UR4, UR5, 0x3 ;  /* 0x0000000504047291 */ /* 0x000fc8000f8e183f */
[----:B------:R-:W-:-:S04]  /*3a10*/  UIADD3 UR4, UR4, 0x36048, URZ ;  /* 0x0003604804047890 */ /* 0x000fc8000fffe03f */
[----:B------:R-:W-:-:S09]  /*3a20*/  UPRMT UR4, URZ, 0x654, UR4 ;  /* 0x000006543f047896 */ /* 0x000fd20008000004 */
[----:B------:R-:W-:Y:S01]  /*3a30*/  SYNCS.ARRIVE.TRANS64.RED.A1T0 RZ, [UR4], RZ ;  /* 0x000000ffffff79a7 */ /* 0x000fe20008100404 */
[----:B------:R-:W-:Y:S05]  /*3a40*/  @P0 BRA `(.L_x_20) ;  /* 0x0000000000040947 */ /* 0x000fea0003800000 */
[----:B------:R-:W-:Y:S01]  /*3a50*/  BPT.TRAP 0x1 ;  /* 0x000000040000795c */ /* 0x000fe20000300000 */
.L_x_20:
[----:B------:R-:W1:Y:S01]  /*3a60*/  S2R R3, SR_CTAID.Y ;  /* 0x0000000000037919 */ /* 0x000e620000002600 */
[----:B------:R-:W-:Y:S01]  /*3a70*/  SHF.R.S32.HI R2, RZ, 0x1f, R5 ;  /* 0x0000001fff027819 */ /* 0x000fe20000011405 */
[----:B------:R-:W-:Y:S01]  /*3a80*/  ULDC.64 UR4, c[0x0][0x280] ;  /* 0x0000a00000047ab9 */ /* 0x000fe20000000a00 */
[----:B------:R-:W2:Y:S02]  /*3a90*/  S2R R4, SR_CTAID.X ;  /* 0x0000000000047919 */ /* 0x000ea40000002500 */
[----:B------:R-:W-:-:S04]  /*3aa0*/  LEA.HI R0, R2, R5, RZ, 0x2 ;  /* 0x0000000502007211 */ /* 0x000fc800078f10ff */
[--C-:B------:R-:W-:Y:S02]  /*3ab0*/  SHF.R.S32.HI R14, RZ, 0x2, R0.reuse ;  /* 0x00000002ff0e7819 */ /* 0x100fe40000011400 */
[----:B------:R-:W-:Y:S02]  /*3ac0*/  SHF.R.S32.HI R15, RZ, 0x1f, R0 ;  /* 0x0000001fff0f7819 */ /* 0x000fe40000011400 */
[----:B------:R-:W-:Y:S02]  /*3ad0*/  LOP3.LUT R0, R0, 0x7ffffffc, RZ, 0xc0, !PT ;  /* 0x7ffffffc00007812 */ /* 0x000fe400078ec0ff */
[----:B------:R-:W-:-:S03]  /*3ae0*/  LEA.HI R15, R15, R14, RZ, 0x3 ;  /* 0x0000000e0f0f7211 */ /* 0x000fc600078f18ff */
[----:B------:R-:W-:Y:S01]  /*3af0*/  IMAD.IADD R0, R5, 0x1, -R0 ;  /* 0x0000000105007824 */ /* 0x000fe200078e0a00 */
[----:B------:R-:W-:Y:S02]  /*3b00*/  LOP3.LUT R15, R15, 0xfffffff8, RZ, 0xc0, !PT ;  /* 0xfffffff80f0f7812 */ /* 0x000fe400078ec0ff */
[----:B------:R-:W-:Y:S02]  /*3b10*/  LEA.HI R5, R2, R5, RZ, 0x5 ;  /* 0x0000000502057211 */ /* 0x000fe400078f28ff */
[----:B------:R-:W-:Y:S01]  /*3b20*/  SHF.L.U32 R0, R0, 0x1, RZ ;  /* 0x0000000100007819 */ /* 0x000fe200000006ff */
[----:B------:R-:W-:-:S03]  /*3b30*/  IMAD.IADD R14, R14, 0x1, -R15 ;  /* 0x000000010e0e7824 */ /* 0x000fc600078e0a0f */
[----:B------:R-:W-:Y:S02]  /*3b40*/  SHF.R.S32.HI R2, RZ, 0x1f, R0 ;  /* 0x0000001fff027819 */ /* 0x000fe40000011400 */
[--C-:B------:R-:W-:Y:S01]  /*3b50*/  SHF.R.S32.HI R15, RZ, 0x1f, R14.reuse ;  /* 0x0000001fff0f7819 */ /* 0x100fe2000001140e */
[----:B-1----:R-:W-:Y:S02]  /*3b60*/  IMAD.SHL.U32 R3, R3, 0x80, RZ ;  /* 0x0000008003037824 */ /* 0x002fe400078e00ff */
[----:B--2---:R-:W-:-:S03]  /*3b70*/  IMAD.WIDE R12, R4, 0x100, R14 ;  /* 0x00000100040c7825 */ /* 0x004fc600078e020e */
[C---:B------:R-:W-:Y:S02]  /*3b80*/  IADD3 R10, P1, R3.reuse, R0, RZ ;  /* 0x00000000030a7210 */ /* 0x040fe40007f3e0ff */
[C---:B------:R-:W-:Y:S02]  /*3b90*/  ISETP.GE.AND P0, PT, R3.reuse, UR5, PT ;  /* 0x0000000503007c0c */ /* 0x040fe4000bf06270 */
[----:B------:R-:W-:Y:S02]  /*3ba0*/  IADD3 R0, -R0, UR5, -R3 ;  /* 0x0000000500007c10 */ /* 0x000fe4000fffe903 */
[----:B------:R-:W-:Y:S01]  /*3bb0*/  LEA.HI.X.SX32 R11, R3, R2, 0x1, P1 ;  /* 0x00000002030b7211 */ /* 0x000fe200008f0eff */
[----:B------:R-:W-:Y:S01]  /*3bc0*/  IMAD.SHL.U32 R3, R4, 0x100, RZ ;  /* 0x0000010004037824 */ /* 0x000fe200078e00ff */
[----:B------:R-:W-:-:S04]  /*3bd0*/  SHF.R.S32.HI R2, RZ, 0x5, R5 ;  /* 0x00000005ff027819 */ /* 0x000fc80000011405 */
[----:B------:R-:W-:Y:S01]  /*3be0*/  ISETP.GE.OR P0, PT, R3, UR4, P0 ;  /* 0x0000000403007c0c */ /* 0x000fe20008706670 */
[----:B------:R-:W-:-:S04]  /*3bf0*/  IMAD.WIDE R12, R2, 0x10, R12 ;  /* 0x00000010020c7825 */ /* 0x000fc800078e020c */
[----:B------:R-:W-:-:S05]  /*3c00*/  IMAD R2, R2, -0x10, -R3 ;  /* 0xfffffff002027824 */ /* 0x000fca00078e0a03 */
[----:B------:R-:W-:-:S03]  /*3c10*/  IADD3 R14, R2, UR4, -R14 ;  /* 0x00000004020e7c10 */ /* 0x000fc6000fffe80e */
[----:B------:R-:W-:Y:S05]  /*3c20*/  @P0 EXIT ;  /* 0x000000000000094d */ /* 0x000fea0003800000 */
[----:B------:R-:W-:Y:S01]  /*3c30*/  FSETP.NEU.AND P2, PT, RZ, UR16, PT ;  /* 0x00000010ff007c0b */ /* 0x000fe2000bf4d000 */
[----:B------:R-:W-:Y:S01]  /*3c40*/  ULDC.64 UR18, c[0x0][0x5d0] ;  /* 0x0001740000127ab9 */ /* 0x000fe20000000a00 */
[----:B------:R-:W-:Y:S01]  /*3c50*/  ISETP.GT.AND P0, PT, R14, RZ, PT ;  /* 0x000000ff0e00720c */ /* 0x000fe20003f04270 */
[----:B------:R-:W-:Y:S01]  /*3c60*/  IMAD R2, R13, UR18, RZ ;  /* 0x000000120d027c24 */ /* 0x000fe2000f8e02ff */
[----:B------:R-:W-:Y:S02]  /*3c70*/  USHF.L.U64.HI UR5, UR18, 0x3, UR19 ;  /* 0x0000000312057899 */ /* 0x000fe40008010213 */
[----:B------:R-:W-:Y:S01]  /*3c80*/  IMAD.WIDE.U32 R4, R12, UR18, R10 ;  /* 0x000000120c047c25 */ /* 0x000fe2000f8e000a */
[----:B------:R-:W-:Y:S01]  /*3c90*/  USHF.L.U32 UR4, UR18, 0x3, URZ ;  /* 0x0000000312047899 */ /* 0x000fe2000800063f */
[----:B------:R-:W-:Y:S02]  /*3ca0*/  ISETP.GT.AND P1, PT, R0, RZ, P0 ;  /* 0x000000ff0000720c */ /* 0x000fe40000724270 */
[----:B------:R-:W-:-:S04]  /*3cb0*/  IMAD R2, R12, UR19, R2 ;  /* 0x000000130c027c24 */ /* 0x000fc8000f8e0202 */
[----:B------:R-:W-:Y:S01]  /*3cc0*/  IMAD.IADD R3, R5, 0x1, R2 ;  /* 0x0000000105037824 */ /* 0x000fe200078e0202 */
[----:B------:R-:W-:Y:S06]  /*3cd0*/  @!P2 BRA `(.L_x_22) ;  /* 0x000000b000c0a947 */ /* 0x000fec0003800000 */
[----:B------:R-:W-:Y:S01]  /*3ce0*/  ULDC.64 UR6, c[0x0][0x5c8] ;  /* 0x0001720000067ab9 */ /* 0x000fe20000000a00 */
[----:B------:R-:W-:Y:S01]  /*3cf0*/  ULDC.64 UR20, c[0x0][0x5b0] ;  /* 0x00016c0000147ab9 */ /* 0x000fe20000000a00 */
[C---:B------:R-:W-:Y:S01]  /*3d00*/  LEA R2, P2, R4.reuse, UR6, 0x1 ;  /* 0x0000000604027c11 */ /* 0x040fe2000f8408ff */
[----:B------:R-:W-:Y:S01]  /*3d10*/  IMAD R6, R13, UR20, RZ ;  /* 0x000000140d067c24 */ /* 0x000fe2000f8e02ff */
[----:B------:R-:W-:Y:S01]  /*3d20*/  ULDC.64 UR22, c[0x0][0x5a8] ;  /* 0x00016a0000167ab9 */ /* 0x000fe20000000a00 */
[----:B------:R-:W2:Y:S01]  /*3d30*/  LDL.LU R7, [R1] ;  /* 0x0000000001077983 */ /* 0x000ea20000300800 */
[----:B------:R-:W-:Y:S01]  /*3d40*/  LEA.HI.X R3, R4, UR7, R3, 0x1, P2 ;  /* 0x0000000704037c11 */ /* 0x000fe200090f0c03 */
[C---:B------:R-:W-:Y:S02]  /*3d50*/  IMAD R6, R12.reuse, UR21, R6 ;  /* 0x000000150c067c24 */ /* 0x040fe4000f8e0206 */
[----:B------:R-:W-:-:S04]  /*3d60*/  IMAD.WIDE.U32 R4, R12, UR20, R10 ;  /* 0x000000140c047c25 */ /* 0x000fc8000f8e000a */
[----:B------:R-:W-:Y:S01]  /*3d70*/  IMAD.IADD R5, R5, 0x1, R6 ;  /* 0x0000000105057824 */ /* 0x000fe200078e0206 */
[----:B------:R-:W-:-:S04]  /*3d80*/  LEA R8, P2, R4, UR22, 0x1 ;  /* 0x0000001604087c11 */ /* 0x000fc8000f8408ff */
[----:B------:R-:W-:-:S05]  /*3d90*/  LEA.HI.X R9, R4, UR23, R5, 0x1, P2 ;  /* 0x0000001704097c11 */ /* 0x000fca00090f0c05 */
[----:B------:R-:W3:Y:S01]  /*3da0*/  @P1 LDG.E.LTC128B.U16 R15, desc[UR14][R8.64] ;  /* 0x0000000e080f1981 */ /* 0x000ee2000c1e1520 */
[----:B------:R-:W-:Y:S01]  /*3db0*/  ISETP.GT.AND P2, PT, R0, 0x1, P0 ;  /* 0x000000010000780c */ /* 0x000fe20000744270 */
[----:B------:R-:W-:Y:S01]  /*3dc0*/  BSSY B0, `(.L_x_23) ;  /* 0x0000008000007945 */ /* 0x000fe20003800000 */
[----:B---3--:R-:W-:-:S05]  /*3dd0*/  HADD2.F32 R4, -RZ, R15.H0_H0 ;  /* 0x2000000fff047230 */ /* 0x008fca0000004100 */
[----:B------:R-:W-:-:S04]  /*3de0*/  FMUL R4, R4, UR16 ;  /* 0x0000001004047c20 */ /* 0x000fc80008400000 */
[----:B--2---:R-:W-:-:S05]  /*3df0*/  FFMA R4, R7, UR13, R4 ;  /* 0x0000000d07047c23 */ /* 0x004fca0008000004 */
[----:B------:R-:W-:-:S05]  /*3e00*/  F2FP.F16.F32.PACK_AB R4, RZ, R4 ;  /* 0x00000004ff04723e */ /* 0x000fca00000000ff */
[----:B------:R1:W-:Y:S01]  /*3e10*/  @P1 STG.E.U16 desc[UR14][R2.64], R4 ;  /* 0x0000000402001986 */ /* 0x0003e2000c10150e */
[----:B------:R-:W-:Y:S05]  /*3e20*/  @!P2 BRA `(.L_x_24) ;  /* 0x000000000004a947 */ /* 0x000fea0003800000 */
[----:B------:R2:W5:Y:S02]  /*3e30*/  LDG.E.LTC128B.U16 R15, desc[UR14][R8.64+0x2] ;  /* 0x0000020e080f7981 */ /* 0x000564000c1e1520 */
.L_x_24:
[----:B------:R-:W-:Y:S05]  /*3e40*/  BSYNC B0 ;  /* 0x0000000000007941 */ /* 0x000fea0003800000 */
.L_x_23:
[----:B------:R-:W3:Y:S01]  /*3e50*/  LDL.LU R5, [R1+0x4] ;  /* 0x0000040001057983 */ /* 0x000ee20000300800 */
[----:B-1---5:R-:W-:Y:S01]  /*3e60*/  HADD2.F32 R4, -RZ, R15.H0_H0 ;  /* 0x2000000fff047230 */ /* 0x022fe20000004100 */
[----:B------:R-:W-:Y:S02]  /*3e70*/  USHF.L.U64.HI UR11, UR20, 0x3, UR21 ;  /* 0x00000003140b7899 */ /* 0x000fe40008010215 */
[----:B------:R-:W-:Y:S02]  /*3e80*/  USHF.L.U32 UR10, UR20, 0x3, URZ ;  /* 0x00000003140a7899 */ /* 0x000fe4000800063f */
[----:B------:R-:W-:Y:S02]  /*3e90*/  IMAD.U32 R17, RZ, RZ, UR20 ;  /* 0x00000014ff117e24 */ /* 0x000fe4000f8e00ff */
[----:B------:R-:W-:Y:S01]  /*3ea0*/  FMUL R4, R4, UR16 ;  /* 0x0000001004047c20 */ /* 0x000fe20008400000 */
[----:B------:R-:W4:Y:S03]  /*3eb0*/  LDL.LU R18, [R1+0x8] ;  /* 0x0000080001127983 */ /* 0x000f260000300800 */
[----:B---3--:R-:W-:-:S05]  /*3ec0*/  FFMA R4, R5, UR13, R4 ;  /* 0x0000000d05047c23 */ /* 0x008fca0008000004 */
[----:B------:R-:W-:-:S05]  /*3ed0*/  F2FP.F16.F32.PACK_AB R4, RZ, R4 ;  /* 0x00000004ff04723e */ /* 0x000fca00000000ff */
[----:B------:R1:W-:Y:S02]  /*3ee0*/  @P2 STG.E.U16 desc[UR14][R2.64+0x2], R4 ;  /* 0x0000020402002986 */ /* 0x0003e4000c10150e */
[----:B-1----:R-:W-:-:S03]  /*3ef0*/  IMAD.WIDE.U32 R4, R12, R17, UR10 ;  /* 0x0000000a0c047e25 */ /* 0x002fc6000f8e0011 */
[----:B------:R-:W-:-:S04]  /*3f00*/  IADD3 R4, P1, R10, R4, RZ ;  /* 0x000000040a047210 */ /* 0x000fc80007f3e0ff */
[----:B------:R-:W-:Y:S02]  /*3f10*/  IADD3.X R5, R11, R6, R5, P1, !PT ;  /* 0x000000060b057210 */ /* 0x000fe40000ffe405 */
[----:B------:R-:W-:Y:S02]  /*3f20*/  ISETP.GT.AND P1, PT, R14, 0x8, PT ;  /* 0x000000080e00780c */ /* 0x000fe40003f24270 */
[----:B------:R-:W-:Y:S02]  /*3f30*/  LEA R6, P3, R4, UR22, 0x1 ;  /* 0x0000001604067c11 */ /* 0x000fe4000f8608ff */
[----:B------:R-:W-:Y:S02]  /*3f40*/  ISETP.GT.AND P2, PT, R0, RZ, P1 ;  /* 0x000000ff0000720c */ /* 0x000fe40000f44270 */
[----:B------:R-:W-:-:S11]  /*3f50*/  LEA.HI.X R7, R4, UR23, R5, 0x1, P3 ;  /* 0x0000001704077c11 */ /* 0x000fd600098f0c05 */
[----:B------:R-:W3:Y:S01]  /*3f60*/  @P2 LDG.E.LTC128B.U16 R15, desc[UR14][R6.64] ;  /* 0x0000000e060f2981 */ /* 0x000ee2000c1e1520 */
[----:B------:R-:W-:Y:S01]  /*3f70*/  USHF.L.U32 UR8, UR4, 0x1, URZ ;  /* 0x0000000104087899 */ /* 0x000fe2000800063f */
[----:B------:R-:W-:Y:S01]  /*3f80*/  ISETP.GT.AND P3, PT, R0, 0x1, P1 ;  /* 0x000000010000780c */ /* 0x000fe20000f64270 */
[----:B------:R-:W-:Y:S01]  /*3f90*/  USHF.L.U64.HI UR5, UR4, 0x1, UR5 ;  /* 0x0000000104057899 */ /* 0x000fe20008010205 */
[----:B------:R-:W-:Y:S03]  /*3fa0*/  BSSY B0, `(.L_x_25) ;  /* 0x000000b000007945 */ /* 0x000fe60003800000 */
[----:B------:R-:W-:Y:S01]  /*3fb0*/  IADD3 R4, P4, R2, UR8, RZ ;  /* 0x0000000802047c10 */ /* 0x000fe2000ff9e0ff */
[----:B---3--:R-:W-:-:S05]  /*3fc0*/  HADD2.F32 R5, -RZ, R15.H0_H0 ;  /* 0x2000000fff057230 */ /* 0x008fca0000004100 */
[----:B------:R-:W-:-:S04]  /*3fd0*/  FMUL R5, R5, UR16 ;  /* 0x0000001005057c20 */ /* 0x000fc80008400000 */
[----:B----4-:R-:W-:-:S05]  /*3fe0*/  FFMA R5, R18, UR13, R5 ;  /* 0x0000000d12057c23 */ /* 0x010fca0008000005 */
[----:B------:R-:W-:-:S04]  /*3ff0*/  F2FP.F16.F32.PACK_AB R5, RZ, R5 ;  /* 0x00000005ff05723e */ /* 0x000fc800000000ff */
[----:B------:R-:W-:Y:S02]  /*4000*/  PRMT R16, R5, 0x7610, R16 ;  /* 0x0000761005107816 */ /* 0x000fe40000000010 */
[----:B------:R-:W-:-:S05]  /*4010*/  IADD3.X R5, R3, UR5, RZ, P4, !PT ;  /* 0x0000000503057c10 */ /* 0x000fca000a7fe4ff */
[----:B------:R1:W-:Y:S01]  /*4020*/  @P2 STG.E.U16 desc[UR14][R4.64], R16 ;  /* 0x0000001004002986 */ /* 0x0003e2000c10150e */
[----:B------:R-:W-:Y:S05]  /*4030*/  @!P3 BRA `(.L_x_26) ;  /* 0x000000000004b947 */ /* 0x000fea0003800000 */
[----:B------:R3:W5:Y:S02]  /*4040*/  LDG.E.LTC128B.U16 R15, desc[UR14][R6.64+0x2] ;  /* 0x0000020e060f7981 */ /* 0x000764000c1e1520 */
.L_x_26:
[----:B------:R-:W-:Y:S05]  /*4050*/  BSYNC B0 ;  /* 0x0000000000007941 */ /* 0x000fea0003800000 */
.L_x_25:
[----:B------:R-:W4:Y:S01]  /*4060*/  LDL.LU R18, [R1+0xc] ;  /* 0x00000c0001127983 */ /* 0x000f220000300800 */
[----:B-1---5:R-:W-:Y:S01]  /*4070*/  HADD2.F32 R16, -RZ, R15.H0_H0 ;  /* 0x2000000fff107230 */ /* 0x022fe20000004100 */
[----:B------:R-:W-:Y:S01]  /*4080*/  ISETP.GT.AND P2, PT, R0, 0x8, P0 ;  /* 0x000000080000780c */ /* 0x000fe20000744270 */
[----:B------:R-:W-:Y:S03]  /*4090*/  BSSY B0, `(.L_x_27) ;  /* 0x0000007000007945 */ /* 0x000fe60003800000 */
[----:B------:R-:W-:-:S04]  /*40a0*/  FMUL R16, R16, UR16 ;  /* 0x0000001010107c20 */ /* 0x000fc80008400000 */
[----:B----4-:R-:W-:-:S05]  /*40b0*/  FFMA R16, R18, UR13, R16 ;  /* 0x0000000d12107c23 */ /* 0x010fca0008000010 */
[----:B------:R-:W-:-:S05]  /*40c0*/  F2FP.F16.F32.PACK_AB R16, RZ, R16 ;  /* 0x00000010ff10723e */ /* 0x000fca00000000ff */
[----:B------:R1:W-:Y:S01]  /*40d0*/  @P3 STG.E.U16 desc[UR14][R4.64+0x2], R16 ;  /* 0x0000021004003986 */ /* 0x0003e2000c10150e */
[----:B------:R-:W-:Y:S05]  /*40e0*/  @!P2 BRA `(.L_x_28) ;  /* 0x000000000004a947 */ /* 0x000fea0003800000 */
[----:B------:R4:W5:Y:S02]  /*40f0*/  LDG.E.LTC128B.U16 R15, desc[UR14][R8.64+0x10] ;  /* 0x0000100e080f7981 */ /* 0x000964000c1e1520 */
.L_x_28:
[----:B------:R-:W-:Y:S05]  /*4100*/  BSYNC B0 ;  /* 0x0000000000007941 */ /* 0x000fea0003800000 */
.L_x_27:
[----:B------:R-:W2:Y:S01]  /*4110*/  LDL.LU R18, [R1+0x10] ;  /* 0x0000100001127983 */ /* 0x000ea20000300800 */
[----:B-1---5:R-:W-:Y:S01]  /*4120*/  HADD2.F32 R16, -RZ, R15.H0_H0 ;  /* 0x2000000fff107230 */ /* 0x022fe20000004100 */
[----:B------:R-:W-:Y:S04]  /*4130*/  BSSY B0, `(.L_x_29) ;  /* 0x0000008000007945 */ /* 0x000fe80003800000 */
[----:B------:R-:W-:-:S04]  /*4140*/  FMUL R16, R16, UR16 ;  /* 0x0000001010107c20 */ /* 0x000fc80008400000 */
[----:B--2---:R-:W-:-:S05]  /*4150*/  FFMA R16, R18, UR13, R16 ;  /* 0x0000000d12107c23 */ /* 0x004fca0008000010 */
[----:B------:R-:W-:-:S05]  /*4160*/  F2FP.F16.F32.PACK_AB R16, RZ, R16 ;  /* 0x00000010ff10723e */ /* 0x000fca00000000ff */
[----:B------:R1:W-:Y:S01]  /*4170*/  @P2 STG.E.U16 desc[UR14][R2.64+0x10], R16 ;  /* 0x0000101002002986 */ /* 0x0003e2000c10150e */
[----:B------:R-:W-:-:S13]  /*4180*/  ISETP.GT.AND P2, PT, R0, 0x9, P0 ;  /* 0x000000090000780c */ /* 0x000fda0000744270 */
[----:B-1----:R-:W-:Y:S05]  /*4190*/  @!P2 BRA `(.L_x_30) ;  /* 0x000000000004a947 */ /* 0x002fea0003800000 */
[----:B------:R1:W5:Y:S02]  /*41a0*/  LDG.E.LTC128B.U16 R15, desc[UR14][R8.64+0x12] ;  /* 0x0000120e080f7981 */ /* 0x000364000c1e1520 */
.L_x_30:
[----:B------:R-:W-:Y:S05]  /*41b0*/  BSYNC B0 ;  /* 0x0000000000007941 */ /* 0x000fea0003800000 */
.L_x_29:
[----:B------:R-:W2:Y:S01]  /*41c0*/  LDL.LU R18, [R1+0x14] ;  /* 0x0000140001127983 */ /* 0x000ea20000300800 */
[----:B-----5:R-:W-:Y:S01]  /*41d0*/  HADD2.F32 R16, -RZ, R15.H0_H0 ;  /* 0x2000000fff107230 */ /* 0x020fe20000004100 */
[----:B------:R-:W-:Y:S01]  /*41e0*/  ISETP.GT.AND P3, PT, R0, 0x8, P1 ;  /* 0x000000080000780c */ /* 0x000fe20000f64270 */
[----:B------:R-:W-:Y:S03]  /*41f0*/  BSSY B0, `(.L_x_31) ;  /* 0x0000007000007945 */ /* 0x000fe60003800000 */
[----:B------:R-:W-:-:S04]  /*4200*/  FMUL R16, R16, UR16 ;  /* 0x0000001010107c20 */ /* 0x000fc80008400000 */
[----:B--2---:R-:W-:-:S05]  /*4210*/  FFMA R16, R18, UR13, R16 ;  /* 0x0000000d12107c23 */ /* 0x004fca0008000010 */
[----:B------:R-:W-:-:S05]  /*4220*/  F2FP.F16.F32.PACK_AB R16, RZ, R16 ;  /* 0x00000010ff10723e */ /* 0x000fca00000000ff */
[----:B------:R2:W-:Y:S01]  /*4230*/  @P2 STG.E.U16 desc[UR14][R2.64+0x12], R16 ;  /* 0x0000121002002986 */ /* 0x0005e2000c10150e */
[----:B------:R-:W-:Y:S05]  /*4240*/  @!P3 BRA `(.L_x_32) ;  /* 0x000000000004b947 */ /* 0x000fea0003800000 */
[----:B------:R0:W5:Y:S02]  /*4250*/  LDG.E.LTC128B.U16 R15, desc[UR14][R6.64+0x10] ;  /* 0x0000100e060f7981 */ /* 0x000164000c1e1520 */
.L_x_32:
[----:B------:R-:W-:Y:S05]  /*4260*/  BSYNC B0 ;  /* 0x0000000000007941 */ /* 0x000fea0003800000 */
.L_x_31:
[----:B------:R-:W3:Y:S01]  /*4270*/  LDL.LU R18, [R1+0x18] ;  /* 0x0000180001127983 */ /* 0x000ee20000300800 */
[----:B--2--5:R-:W-:Y:S01]  /*4280*/  HADD2.F32 R16, -RZ, R15.H0_H0 ;  /* 0x2000000fff107230 */ /* 0x024fe20000004100 */
[----:B------:R-:W-:Y:S01]  /*4290*/  ISETP.GT.AND P2, PT, R0, 0x9, P1 ;  /* 0x000000090000780c */ /* 0x000fe20000f44270 */
[----:B------:R-:W-:Y:S03]  /*42a0*/  BSSY B0, `(.L_x_33) ;  /* 0x0000007000007945 */ /* 0x000fe60003800000 */
[----:B------:R-:W-:-:S04]  /*42b0*/  FMUL R16, R16, UR16 ;  /* 0x0000001010107c20 */ /* 0x000fc80008400000 */
[----:B---3--:R-:W-:-:S05]  /*42c0*/  FFMA R16, R18, UR13, R16 ;  /* 0x0000000d12107c23 */ /* 0x008fca0008000010 */
[----:B------:R-:W-:-:S05]  /*42d0*/  F2FP.F16.F32.PACK_AB R16, RZ, R16 ;  /* 0x00000010ff10723e */ /* 0x000fca00000000ff */
[----:B------:R2:W-:Y:S01]  /*42e0*/  @P3 STG.E.U16 desc[UR14][R4.64+0x10], R16 ;  /* 0x0000101004003986 */ /* 0x0005e2000c10150e */
[----:B------:R-:W-:Y:S05]  /*42f0*/  @!P2 BRA `(.L_x_34) ;  /* 0x000000000004a947 */ /* 0x000fea0003800000 */
[----:B------:R3:W5:Y:S02]  /*4300*/  LDG.E.LTC128B.U16 R15, desc[UR14][R6.64+0x12] ;  /* 0x0000120e060f7981 */ /* 0x000764000c1e1520 */
.L_x_34:
[----:B------:R-:W-:Y:S05]  /*4310*/  BSYNC B0 ;  /* 0x0000000000007941 */ /* 0x000fea0003800000 */
.L_x_33:
[----:B------:R-:W4:Y:S01]  /*4320*/  LDL.LU R18, [R1+0x1c] ;  /* 0x00001c0001127983 */ /* 0x000f220000300800 */
[----:B--2--5:R-:W-:Y:S01]  /*4330*/  HADD2.F32 R16, -RZ, R15.H0_H0 ;  /* 0x2000000fff107230 */ /* 0x024fe20000004100 */
        /* <DEDUP_REMOVED lines=8> */
.L_x_36:
[----:B------:R-:W-:Y:S05]  /*43c0*/  BSYNC B0 ;  /* 0x0000000000007941 */ /* 0x000fea0003800000 */
.L_x_35:
        /* <DEDUP_REMOVED lines=10> */
.L_x_38:
[----:B------:R-:W-:Y:S05]  /*4470*/  BSYNC B0 ;  /* 0x0000000000007941 */ /* 0x000fea0003800000 */
.L_x_37:
        /* <DEDUP_REMOVED lines=10> */
.L_x_40:
[----:B------:R-:W-:Y:S05]  /*4520*/  BSYNC B0 ;  /* 0x0000000000007941 */ /* 0x000fea0003800000 */
.L_x_39:
        /* <DEDUP_REMOVED lines=10> */
.L_x_42:
[----:B------:R-:W-:Y:S05]  /*45d0*/  BSYNC B0 ;  /* 0x0000000000007941 */ /* 0x000fea0003800000 */
.L_x_41:
        /* <DEDUP_REMOVED lines=10> */
.L_x_44:
[----:B------:R-:W-:Y:S05]  /*4680*/  BSYNC B0 ;  /* 0x0000000000007941 */ /* 0x000fea0003800000 */
.L_x_43:
        /* <DEDUP_REMOVED lines=10> */
.L_x_46:
[----:B------:R-:W-:Y:S05]  /*4730*/  BSYNC B0 ;  /* 0x0000000000007941 */ /* 0x000fea0003800000 */
.L_x_45:
        /* <DEDUP_REMOVED lines=10> */
.L_x_48:
[----:B------:R-:W-:Y:S05]  /*47e0*/  BSYNC B0 ;  /* 0x0000000000007941 */ /* 0x000fea0003800000 */
.L_x_47:
        /* <DEDUP_REMOVED lines=10> */
.L_x_50:
[----:B------:R-:W-:Y:S05]  /*4890*/  BSYNC B0 ;  /* 0x0000000000007941 */ /* 0x000fea0003800000 */
.L_x_49:
        /* <DEDUP_REMOVED lines=10> */
.L_x_52:
[----:B------:R-:W-:Y:S05]  /*4940*/  BSYNC B0 ;  /* 0x0000000000007941 */ /* 0x000fea0003800000 */
.L_x_51:
        /* <DEDUP_REMOVED lines=10> */
.L_x_54:
[----:B------:R-:W-:Y:S05]  /*49f0*/  BSYNC B0 ;  /* 0x0000000000007941 */ /* 0x000fea0003800000 */
.L_x_53:
        /* <DEDUP_REMOVED lines=10> */
.L_x_56:
[----:B------:R-:W-:Y:S05]  /*4aa0*/  BSYNC B0 ;  /* 0x0000000000007941 */ /* 0x000fea0003800000 */
.L_x_55:
        /* <DEDUP_REMOVED lines=10> */
.L_x_58:
[----:B------:R-:W-:Y:S05]  /*4b50*/  BSYNC B0 ;  /* 0x0000000000007941 */ /* 0x000fea0003800000 */
.L_x_57:
        /* <DEDUP_REMOVED lines=10> */
.L_x_60:
[----:B------:R-:W-:Y:S05]  /*4c00*/  BSYNC B0 ;  /* 0x0000000000007941 */ /* 0x000fea0003800000 */
.L_x_59:
        /* <DEDUP_REMOVED lines=10> */
.L_x_62:
[----:B------:R-:W-:Y:S05]  /*4cb0*/  BSYNC B0 ;  /* 0x0000000000007941 */ /* 0x000fea0003800000 */
.L_x_61:
        /* <DEDUP_REMOVED lines=10> */
.L_x_64:
[----:B------:R-:W-:Y:S05]  /*4d60*/  BSYNC B0 ;  /* 0x0000000000007941 */ /* 0x000fea0003800000 */
.L_x_63:
        /* <DEDUP_REMOVED lines=10> */
.L_x_66:
[----:B------:R-:W-:Y:S05]  /*4e10*/  BSYNC B0 ;  /* 0x0000000000007941 */ /* 0x000fea0003800000 */
.L_x_65:
        /* <DEDUP_REMOVED lines=10> */
.L_x_68:
[----:B------:R-:W-:Y:S05]  /*4ec0*/  BSYNC B0 ;  /* 0x0000000000007941 */ /* 0x000fea0003800000 */
.L_x_67:
        /* <DEDUP_REMOVED lines=10> */
.L_x_70:
[----:B------:R-:W-:Y:S05]  /*4f70*/  BSYNC B0 ;  /* 0x0000000000007941 */ /* 0x000fea0003800000 */
.L_x_69:
        /* <DEDUP_REMOVED lines=10> */
.L_x_72:
[----:B------:R-:W-:Y:S05]  /*5020*/  BSYNC B0 ;  /* 0x0000000000007941 */ /* 0x000fea0003800000 */
.L_x_71:
        /* <DEDUP_REMOVED lines=10> */
.L_x_74:
[----:B------:R-:W-:Y:S05]  /*50d0*/  BSYNC B0 ;  /* 0x0000000000007941 */ /* 0x000fea0003800000 */
.L_x_73:
        /* <DEDUP_REMOVED lines=10> */
.L_x_76:
[----:B------:R-:W-:Y:S05]  /*5180*/  BSYNC B0 ;  /* 0x0000000000007941 */ /* 0x000fea0003800000 */
.L_x_75:
        /* <DEDUP_REMOVED lines=10> */
.L_x_78:
[----:B------:R-:W-:Y:S05]  /*5230*/  BSYNC B0 ;  /* 0x0000000000007941 */ /* 0x000fea0003800000 */
.L_x_77:
        /* <DEDUP_REMOVED lines=10> */
.L_x_80:
[----:B------:R-:W-:Y:S05]  /*52e0*/  BSYNC B0 ;  /* 0x0000000000007941 */ /* 0x000fea0003800000 */
.L_x_79:
        /* <DEDUP_REMOVED lines=10> */
.L_x_82:
[----:B------:R-:W-:Y:S05]  /*5390*/  BSYNC B0 ;  /* 0x0000000000007941 */ /* 0x000fea0003800000 */
.L_x_81:
        /* <DEDUP_REMOVED lines=10> */
.L_x_84:
[----:B------:R-:W-:Y:S05]  /*5440*/  BSYNC B0 ;  /* 0x0000000000007941 */ /* 0x000fea0003800000 */
.L_x_83:
        /* <DEDUP_REMOVED lines=10> */
.L_x_86:
[----:B------:R-:W-:Y:S05]  /*54f0*/  BSYNC B0 ;  /* 0x0000000000007941 */ /* 0x000fea0003800000 */
.L_x_85:
        /* <DEDUP_REMOVED lines=10> */
.L_x_88:
[----:B------:R-:W-:Y:S05]  /*55a0*/  BSYNC B0 ;  /* 0x0000000000007941 */ /* 0x000fea0003800000 */
.L_x_87:
        /* <DEDUP_REMOVED lines=10> */
.L_x_90:
[----:B------:R-:W-:Y:S05]  /*5650*/  BSYNC B0 ;  /* 0x0000000000007941 */ /* 0x000fea0003800000 */
.L_x_89:
        /* <DEDUP_REMOVED lines=10> */
.L_x_92:
[----:B------:R-:W-:Y:S05]  /*5700*/  BSYNC B0 ;  /* 0x0000000000007941 */ /* 0x000fea0003800000 */
.L_x_91:
        /* <DEDUP_REMOVED lines=10> */
.L_x_94:
[----:B------:R-:W-:Y:S05]  /*57b0*/  BSYNC B0 ;  /* 0x0000000000007941 */ /* 0x000fea0003800000 */
.L_x_93:
        /* <DEDUP_REMOVED lines=10> */
.L_x_96:
[----:B------:R-:W-:Y:S05]  /*5860*/  BSYNC B0 ;  /* 0x0000000000007941 */ /* 0x000fea0003800000 */
.L_x_95:
        /* <DEDUP_REMOVED lines=10> */
.L_x_98:
[----:B------:R-:W-:Y:S05]  /*5910*/  BSYNC B0 ;  /* 0x0000000000007941 */ /* 0x000fea0003800000 */
.L_x_97:
        /* <DEDUP_REMOVED lines=10> */
.L_x_100:
[----:B------:R-:W-:Y:S05]  /*59c0*/  BSYNC B0 ;  /* 0x0000000000007941 */ /* 0x000fea0003800000 */
.L_x_99:
        /* <DEDUP_REMOVED lines=10> */
.L_x_102:
[----:B------:R-:W-:Y:S05]  /*5a70*/  BSYNC B0 ;  /* 0x0000000000007941 */ /* 0x000fea0003800000 */
.L_x_101:
        /* <DEDUP_REMOVED lines=10> */
.L_x_104:
[----:B------:R-:W-:Y:S05]  /*5b20*/  BSYNC B0 ;  /* 0x0000000000007941 */ /* 0x000fea0003800000 */
.L_x_103:
        /* <DEDUP_REMOVED lines=10> */
.L_x_106:
[----:B------:R-:W-:Y:S05]  /*5bd0*/  BSYNC B0 ;  /* 0x0000000000007941 */ /* 0x000fea0003800000 */
.L_x_105:
        /* <DEDUP_REMOVED lines=10> */
.L_x_108:
[----:B------:R-:W-:Y:S05]  /*5c80*/  BSYNC B0 ;  /* 0x0000000000007941 */ /* 0x000fea0003800000 */
.L_x_107:
        /* <DEDUP_REMOVED lines=10> */
.L_x_110:
[----:B------:R-:W-:Y:S05]  /*5d30*/  BSYNC B0 ;  /* 0x0000000000007941 */ /* 0x000fea0003800000 */
.L_x_109:
        /* <DEDUP_REMOVED lines=10> */
.L_x_112:
[----:B------:R-:W-:Y:S05]  /*5de0*/  BSYNC B0 ;  /* 0x0000000000007941 */ /* 0x000fea0003800000 */
.L_x_111:
        /* <DEDUP_REMOVED lines=10> */
.L_x_114:
[----:B------:R-:W-:Y:S05]  /*5e90*/  BSYNC B0 ;  /* 0x0000000000007941 */ /* 0x000fea0003800000 */
.L_x_113:
        /* <DEDUP_REMOVED lines=10> */
.L_x_116:
[----:B------:R-:W-:Y:S05]  /*5f40*/  BSYNC B0 ;  /* 0x0000000000007941 */ /* 0x000fea0003800000 */
.L_x_115:
        /* <DEDUP_REMOVED lines=10> */
.L_x_118:
[----:B------:R-:W-:Y:S05]  /*5ff0*/  BSYNC B0 ;  /* 0x0000000000007941 */ /* 0x000fea0003800000 */
.L_x_117:
        /* <DEDUP_REMOVED lines=10> */
.L_x_120:
[----:B------:R-:W-:Y:S05]  /*60a0*/  BSYNC B0 ;  /* 0x0000000000007941 */ /* 0x000fea0003800000 */
.L_x_119:
        /* <DEDUP_REMOVED lines=10> */
.L_x_122:
[----:B------:R-:W-:Y:S05]  /*6150*/  BSYNC B0 ;  /* 0x0000000000007941 */ /* 0x000fea0003800000 */
.L_x_121:
        /* <DEDUP_REMOVED lines=10> */
.L_x_124:
[----:B------:R-:W-:Y:S05]  /*6200*/  BSYNC B0 ;  /* 0x0000000000007941 */ /* 0x000fea0003800000 */
.L_x_123:
        /* <DEDUP_REMOVED lines=10> */
.L_x_126:
[----:B------:R-:W-:Y:S05]  /*62b0*/  BSYNC B0 ;  /* 0x0000000000007941 */ /* 0x000fea0003800000 */
.L_x_125:
        /* <DEDUP_REMOVED lines=10> */
.L_x_128:
[----:B------:R-:W-:Y:S05]  /*6360*/  BSYNC B0 ;  /* 0x0000000000007941 */ /* 0x000fea0003800000 */
.L_x_127:
        /* <DEDUP_REMOVED lines=10> */
.L_x_130:
[----:B------:R-:W-:Y:S05]  /*6410*/  BSYNC B0 ;  /* 0x0000000000007941 */ /* 0x000fea0003800000 */
.L_x_129:
        /* <DEDUP_REMOVED lines=10> */
.L_x_132:
[----:B------:R-:W-:Y:S05]  /*64c0*/  BSYNC B0 ;  /* 0x0000000000007941 */ /* 0x000fea0003800000 */
.L_x_131:
        /* <DEDUP_REMOVED lines=10> */
.L_x_134:
[----:B------:R-:W-:Y:S05]  /*6570*/  BSYNC B0 ;  /* 0x0000000000007941 */ /* 0x000fea0003800000 */
.L_x_133:
        /* <DEDUP_REMOVED lines=10> */
.L_x_136:
[----:B------:R-:W-:Y:S05]  /*6620*/  BSYNC B0 ;  /* 0x0000000000007941 */ /* 0x000fea0003800000 */
.L_x_135:
        /* <DEDUP_REMOVED lines=10> */
.L_x_138:
[----:B------:R-:W-:Y:S05]  /*66d0*/  BSYNC B0 ;  /* 0x0000000000007941 */ /* 0x000fea0003800000 */
.L_x_137:
        /* <DEDUP_REMOVED lines=10> */
.L_x_140:
[----:B------:R-:W-:Y:S05]  /*6780*/  BSYNC B0 ;  /* 0x0000000000007941 */ /* 0x000fea0003800000 */
.L_x_139:
        /* <DEDUP_REMOVED lines=10> */
.L_x_142:
[----:B------:R-:W-:Y:S05]  /*6830*/  BSYNC B0 ;  /* 0x0000000000007941 */ /* 0x000fea0003800000 */
.L_x_141:
[----:B-1-34-:R-:W3:Y:S01]  /*6840*/  LDL.LU R9, [R1+0xf4] ;  /* 0x0000f40001097983 */ /* 0x01aee20000300800 */
[----:B-----5:R-:W-:Y:S01]  /*6850*/  HADD2.F32 R8, -RZ, R15.H0_H0 ;  /* 0x2000000fff087230 */ /* 0x020fe20000004100 */
        /* <DEDUP_REMOVED lines=8> */
.L_x_144:
[----:B------:R-:W-:Y:S05]  /*68e0*/  BSYNC B0 ;  /* 0x0000000000007941 */ /* 0x000fea0003800000 */
.L_x_143:
[----:B------:R-:W4:Y:S01]  /*68f0*/  LDL.LU R9, [R1+0xf8] ;  /* 0x0000f80001097983 */ /* 0x000f220000300800 */
[----:B-1---5:R-:W-:Y:S01]  /*6900*/  HADD2.F32 R8, -RZ, R15.H0_H0 ;  /* 0x2000000fff087230 */ /* 0x022fe20000004100 */
[----:B------:R-:W-:Y:S01]  /*6910*/  ISETP.GT.AND P1, PT, R0, 0x79, P1 ;  /* 0x000000790000780c */ /* 0x000fe20000f24270 */
[----:B------:R-:W-:Y:S01]  /*6920*/  BSSY B0, `(.L_x_145) ;  /* 0x0000008000007945 */ /* 0x000fe20003800000 */
[----:B------:R-:W-:Y:S02]  /*6930*/  IADD3 R18, P0, R12, 0x40, RZ ;  /* 0x000000400c127810 */ /* 0x000fe40007f1e0ff */
[----:B------:R-:W-:-:S04]  /*6940*/  FMUL R8, R8, UR16 ;  /* 0x0000001008087c20 */ /* 0x000fc80008400000 */
[----:B----4-:R-:W-:-:S05]  /*6950*/  FFMA R8, R9, UR13, R8 ;  /* 0x0000000d09087c23 */ /* 0x010fca0008000008 */
[----:B------:R-:W-:-:S05]  /*6960*/  F2FP.F16.F32.PACK_AB R8, RZ, R8 ;  /* 0x00000008ff08723e */ /* 0x000fca00000000ff */
[----:B------:R1:W-:Y:S01]  /*6970*/  @P2 STG.E.U16 desc[UR14][R4.64+0xf0], R8 ;  /* 0x0000f00804002986 */ /* 0x0003e2000c10150e */
[----:B------:R-:W-:Y:S05]  /*6980*/  @!P1 BRA `(.L_x_146) ;  /* 0x0000000000049947 */ /* 0x000fea0003800000 */
[----:B------:R4:W5:Y:S02]  /*6990*/  LDG.E.LTC128B.U16 R15, desc[UR14][R6.64+0xf2] ;  /* 0x0000f20e060f7981 */ /* 0x000964000c1e1520 */
.L_x_146:
[----:B------:R-:W-:Y:S05]  /*69a0*/  BSYNC B0 ;  /* 0x0000000000007941 */ /* 0x000fea0003800000 */
.L_x_145:
[----:B-1----:R-:W2:Y:S01]  /*69b0*/  LDL.LU R8, [R1+0xfc] ;  /* 0x0000fc0001087983 */ /* 0x002ea20000300800 */
[----:B0--345:R-:W-:Y:S02]  /*69c0*/  HADD2.F32 R6, -RZ, R15.H0_H0 ;  /* 0x2000000fff067230 */ /* 0x039fe40000004100 */
[----:B------:R-:W-:Y:S01]  /*69d0*/  IMAD.X R7, RZ, RZ, R13, P0 ;  /* 0x000000ffff077224 */ /* 0x000fe200000e060d */
[----:B------:R-:W-:Y:S02]  /*69e0*/  ISETP.GT.AND P0, PT, R14, 0x40, PT ;  /* 0x000000400e00780c */ /* 0x000fe40003f04270 */
[----:B------:R-:W-:Y:S01]  /*69f0*/  FMUL R6, R6, UR16 ;  /* 0x0000001006067c20 */ /* 0x000fe20008400000 */
[----:B------:R-:W-:Y:S01]  /*6a00*/  IMAD R7, R7, UR20, RZ ;  /* 0x0000001407077c24 */ /* 0x000fe2000f8e02ff */
[----:B------:R-:W-:-:S03]  /*6a10*/  ISETP.GT.AND P3, PT, R0, RZ, P0 ;  /* 0x000000ff0000720c */ /* 0x000fc60000764270 */
[----:B------:R-:W-:Y:S02]  /*6a20*/  IMAD R19, R18, UR21, R7 ;  /* 0x0000001512137c24 */ /* 0x000fe4000f8e0207 */
[----:B--2---:R-:W-:Y:S01]  /*6a30*/  FFMA R6, R8, UR13, R6 ;  /* 0x0000000d08067c23 */ /* 0x004fe20008000006 */
[----:B------:R-:W-:-:S04]  /*6a40*/  IMAD.WIDE.U32 R8, R18, UR20, R10 ;  /* 0x0000001412087c25 */ /* 0x000fc8000f8e000a */
[----:B------:R-:W-:Y:S01]  /*6a50*/  F2FP.F16.F32.PACK_AB R16, RZ, R6 ;  /* 0x00000006ff10723e */ /* 0x000fe200000000ff */
[----:B------:R-:W-:Y:S01]  /*6a60*/  IMAD.IADD R7, R9, 0x1, R19 ;  /* 0x0000000109077824 */ /* 0x000fe200078e0213 */
[----:B------:R-:W-:-:S03]  /*6a70*/  LEA R6, P2, R8, UR22, 0x1 ;  /* 0x0000001608067c11 */ /* 0x000fc6000f8408ff */
[----:B------:R0:W-:Y:S01]  /*6a80*/  @P1 STG.E.U16 desc[UR14][R4.64+0xf2], R16 ;  /* 0x0000f21004001986 */ /* 0x0001e2000c10150e */
[----:B------:R-:W-:-:S05]  /*6a90*/  LEA.HI.X R7, R8, UR23, R7, 0x1, P2 ;  /* 0x0000001708077c11 */ /* 0x000fca00090f0c07 */
[----:B------:R-:W2:Y:S01]  /*6aa0*/  @P3 LDG.E.LTC128B.U16 R15, desc[UR14][R6.64] ;  /* 0x0000000e060f3981 */ /* 0x000ea2000c1e1520 */
[----:B------:R-:W-:Y:S01]  /*6ab0*/  USHF.L.U32 UR4, UR18, 0x6, URZ ;  /* 0x0000000612047899 */ /* 0x000fe2000800063f */
[----:B------:R-:W-:Y:S01]  /*6ac0*/  ISETP.GT.AND P2, PT, R0, 0x1, P0 ;  /* 0x000000010000780c */ /* 0x000fe20000744270 */
[----:B------:R-:W-:Y:S01]  /*6ad0*/  USHF.L.U64.HI UR6, UR18, 0x6, UR19 ;  /* 0x0000000612067899 */ /* 0x000fe20008010213 */
[----:B------:R-:W-:Y:S01]  /*6ae0*/  BSSY B0, `(.L_x_147) ;  /* 0x000000c000007945 */ /* 0x000fe20003800000 */
[----:B------:R-:W-:Y:S02]  /*6af0*/  USHF.L.U32 UR7, UR4, 0x1, URZ ;  /* 0x0000000104077899 */ /* 0x000fe4000800063f */
[----:B------:R-:W-:Y:S01]  /*6b00*/  USHF.L.U64.HI UR4, UR4, 0x1, UR6 ;  /* 0x0000000104047899 */ /* 0x000fe20008010206 */
[----:B--2---:R-:W-:-:S05]  /*6b10*/  HADD2.F32 R8, -RZ, R15.H0_H0 ;  /* 0x2000000fff087230 */ /* 0x004fca0000004100 */
[----:B------:R-:W-:Y:S01]  /*6b20*/  FMUL R9, R8, UR16 ;  /* 0x0000001008097c20 */ /* 0x000fe20008400000 */
[----:B------:R-:W-:-:S03]  /*6b30*/  IADD3 R8, P1, R2, UR7, RZ ;  /* 0x0000000702087c10 */ /* 0x000fc6000ff3e0ff */
[----:B------:R-:W-:-:S05]  /*6b40*/  FFMA R9, R152, UR13, R9 ;  /* 0x0000000d98097c23 */ /* 0x000fca0008000009 */
[----:B0-----:R-:W-:Y:S02]  /*6b50*/  F2FP.F16.F32.PACK_AB R5, RZ, R9 ;  /* 0x00000009ff05723e */ /* 0x001fe400000000ff */
[----:B------:R-:W-:-:S05]  /*6b60*/  IADD3.X R9, R3, UR4, RZ, P1, !PT ;  /* 0x0000000403097c10 */ /* 0x000fca0008ffe4ff */
[----:B------:R0:W-:Y:S01]  /*6b70*/  @P3 STG.E.U16 desc[UR14][R8.64], R5 ;  /* 0x0000000508003986 */ /* 0x0001e2000c10150e */
[----:B------:R-:W-:Y:S05]  /*6b80*/  @!P2 BRA `(.L_x_148) ;  /* 0x000000000004a947 */ /* 0x000fea0003800000 */
[----:B------:R1:W5:Y:S02]  /*6b90*/  LDG.E.LTC128B.U16 R15, desc[UR14][R6.64+0x2] ;  /* 0x0000020e060f7981 */ /* 0x000364000c1e1520 */
.L_x_148:
[----:B------:R-:W-:Y:S05]  /*6ba0*/  BSYNC B0 ;  /* 0x0000000000007941 */ /* 0x000fea0003800000 */
.L_x_147:
[----:B-----5:R-:W-:Y:S01]  /*6bb0*/  HADD2.F32 R16, -RZ, R15.H0_H0 ;  /* 0x2000000fff107230 */ /* 0x020fe20000004100 */
[----:B------:R-:W-:Y:S01]  /*6bc0*/  ISETP.GT.AND P1, PT, R14, 0x48, PT ;  /* 0x000000480e00780c */ /* 0x000fe20003f24270 */
[----:B0-----:R-:W-:Y:S01]  /*6bd0*/  IMAD.WIDE.U32 R4, R18, R17, UR10 ;  /* 0x0000000a12047e25 */ /* 0x001fe2000f8e0011 */
[----:B------:R-:W-:Y:S03]  /*6be0*/  BSSY B0, `(.L_x_149) ;  /* 0x000000c000007945 */ /* 0x000fe60003800000 */
[----:B------:R-:W-:Y:S01]  /*6bf0*/  FMUL R16, R16, UR16 ;  /* 0x0000001010107c20 */ /* 0x000fe20008400000 */
[----:B------:R-:W-:-:S03]  /*6c00*/  IADD3 R18, P3, R10, R4, RZ ;  /* 0x000000040a127210 */ /* 0x000fc60007f7e0ff */
[----:B------:R-:W-:Y:S01]  /*6c10*/  FFMA R16, R153, UR13, R16 ;  /* 0x0000000d99107c23 */ /* 0x000fe20008000010 */
[----:B------:R-:W-:Y:S02]  /*6c20*/  IADD3.X R5, R11, R19, R5, P3, !PT ;  /* 0x000000130b057210 */ /* 0x000fe40001ffe405 */
[----:B------:R-:W-:Y:S02]  /*6c30*/  ISETP.GT.AND P3, PT, R0, RZ, P1 ;  /* 0x000000ff0000720c */ /* 0x000fe40000f64270 */
[----:B------:R-:W-:Y:S02]  /*6c40*/  F2FP.F16.F32.PACK_AB R16, RZ, R16 ;  /* 0x00000010ff10723e */ /* 0x000fe400000000ff */
[----:B------:R-:W-:-:S03]  /*6c50*/  LEA R4, P4, R18, UR22, 0x1 ;  /* 0x0000001612047c11 */ /* 0x000fc6000f8808ff */
[----:B------:R0:W-:Y:S01]  /*6c60*/  @P2 STG.E.U16 desc[UR14][R8.64+0x2], R16 ;  /* 0x0000021008002986 */ /* 0x0001e2000c10150e */
[----:B------:R-:W-:-:S05]  /*6c70*/  LEA.HI.X R5, R18, UR23, R5, 0x1, P4 ;  /* 0x0000001712057c11 */ /* 0x000fca000a0f0c05 */
[----:B------:R-:W-:Y:S05]  /*6c80*/  @!P3 BRA `(.L_x_150) ;  /* 0x000000000004b947 */ /* 0x000fea0003800000 */
[----:B------:R2:W5:Y:S02]  /*6c90*/  LDG.E.LTC128B.U16 R15, desc[UR14][R4.64] ;  /* 0x0000000e040f7981 */ /* 0x000564000c1e1520 */
.L_x_150:
[----:B------:R-:W-:Y:S05]  /*6ca0*/  BSYNC B0 ;  /* 0x0000000000007941 */ /* 0x000fea0003800000 */
.L_x_149:
[----:B0----5:R-:W-:Y:S01]  /*6cb0*/  HADD2.F32 R16, -RZ, R15.H0_H0 ;  /* 0x2000000fff107230 */ /* 0x021fe20000004100 */
[----:B------:R-:W-:Y:S01]  /*6cc0*/  IADD3 R18, P4, R8, UR8, RZ ;  /* 0x0000000808127c10 */ /* 0x000fe2000ff9e0ff */
[----:B------:R-:W-:Y:S01]  /*6cd0*/  BSSY B0, `(.L_x_151) ;  /* 0x0000009000007945 */ /* 0x000fe20003800000 */
[----:B------:R-:W-:Y:S02]  /*6ce0*/  ISETP.GT.AND P2, PT, R0, 0x1, P1 ;  /* 0x000000010000780c */ /* 0x000fe40000f44270 */
[----:B------:R-:W-:-:S04]  /*6cf0*/  FMUL R19, R16, UR16 ;  /* 0x0000001010137c20 */ /* 0x000fc80008400000 */
[----:B------:R-:W-:-:S05]  /*6d00*/  FFMA R19, R154, UR13, R19 ;  /* 0x0000000d9a137c23 */ /* 0x000fca0008000013 */
[----:B------:R-:W-:Y:S02]  /*6d10*/  F2FP.F16.F32.PACK_AB R16, RZ, R19 ;  /* 0x00000013ff10723e */ /* 0x000fe400000000ff */
[----:B------:R-:W-:-:S05]  /*6d20*/  IADD3.X R19, R9, UR5, RZ, P4, !PT ;  /* 0x0000000509137c10 */ /* 0x000fca000a7fe4ff */
[----:B------:R0:W-:Y:S01]  /*6d30*/  @P3 STG.E.U16 desc[UR14][R18.64], R16 ;  /* 0x0000001012003986 */ /* 0x0001e2000c10150e */
[----:B------:R-:W-:Y:S05]  /*6d40*/  @!P2 BRA `(.L_x_152) ;  /* 0x000000000004a947 */ /* 0x000fea0003800000 */
[----:B------:R3:W5:Y:S02]  /*6d50*/  LDG.E.LTC128B.U16 R15, desc[UR14][R4.64+0x2] ;  /* 0x0000020e040f7981 */ /* 0x000764000c1e1520 */
.L_x_152:
[----:B------:R-:W-:Y:S05]  /*6d60*/  BSYNC B0 ;  /* 0x0000000000007941 */ /* 0x000fea0003800000 */
.L_x_151:
[----:B0----5:R-:W-:Y:S01]  /*6d70*/  HADD2.F32 R16, -RZ, R15.H0_H0 ;  /* 0x2000000fff107230 */ /* 0x021fe20000004100 */
[----:B------:R-:W-:Y:S01]  /*6d80*/  ISETP.GT.AND P3, PT, R0, 0x8, P0 ;  /* 0x000000080000780c */ /* 0x000fe20000764270 */
[----:B------:R-:W-:Y:S03]  /*6d90*/  BSSY B0, `(.L_x_153) ;  /* 0x0000007000007945 */ /* 0x000fe60003800000 */
[----:B------:R-:W-:-:S04]  /*6da0*/  FMUL R16, R16, UR16 ;  /* 0x0000001010107c20 */ /* 0x000fc80008400000 */
[----:B------:R-:W-:-:S05]  /*6db0*/  FFMA R16, R155, UR13, R16 ;  /* 0x0000000d9b107c23 */ /* 0x000fca0008000010 */
[----:B------:R-:W-:-:S05]  /*6dc0*/  F2FP.F16.F32.PACK_AB R16, RZ, R16 ;  /* 0x00000010ff10723e */ /* 0x000fca00000000ff */
[----:B------:R0:W-:Y:S01]  /*6dd0*/  @P2 STG.E.U16 desc[UR14][R18.64+0x2], R16 ;  /* 0x0000021012002986 */ /* 0x0001e2000c10150e */
[----:B------:R-:W-:Y:S05]  /*6de0*/  @!P3 BRA `(.L_x_154) ;  /* 0x000000000004b947 */ /* 0x000fea0003800000 */
[----:B------:R4:W5:Y:S02]  /*6df0*/  LDG.E.LTC128B.U16 R15, desc[UR14][R6.64+0x10] ;  /* 0x0000100e060f7981 */ /* 0x000964000c1e1520 */
.L_x_154:
[----:B------:R-:W-:Y:S05]  /*6e00*/  BSYNC B0 ;  /* 0x0000000000007941 */ /* 0x000fea0003800000 */
.L_x_153:
        /* <DEDUP_REMOVED lines=9> */
.L_x_156:
[----:B------:R-:W-:Y:S05]  /*6ea0*/  BSYNC B0 ;  /* 0x0000000000007941 */ /* 0x000fea0003800000 */
.L_x_155:
[----:B-----5:R-:W-:Y:S01]  /*6eb0*/  HADD2.F32 R16, -RZ, R15.H0_H0 ;  /* 0x2000000fff107230 */ /* 0x020fe20000004100 */
        /* <DEDUP_REMOVED lines=8> */
.L_x_158:
[----:B------:R-:W-:Y:S05]  /*6f40*/  BSYNC B0 ;  /* 0x0000000000007941 */ /* 0x000fea0003800000 */
.L_x_157:
[----:B0----5:R-:W-:Y:S01]  /*6f50*/  HADD2.F32 R16, -RZ, R15.H0_H0 ;  /* 0x2000000fff107230 */ /* 0x021fe20000004100 */
[----:B------:R-:W-:Y:S01]  /*6f60*/  MOV R21, UR8 ;  /* 0x0000000800157c02 */ /* 0x000fe20008000f00 */
[----:B------:R-:W-:Y:S01]  /*6f70*/  IMAD.U32 R23, RZ, RZ, UR5 ;  /* 0x00000005ff177e24 */ /* 0x000fe2000f8e00ff */
[----:B------:R-:W-:Y:S01]  /*6f80*/  ISETP.GT.AND P2, PT, R0, 0x9, P1 ;  /* 0x000000090000780c */ /* 0x000fe20000f44270 */
[----:B------:R-:W-:Y:S01]  /*6f90*/  BSSY B0, `(.L_x_159) ;  /* 0x0000009000007945 */ /* 0x000fe20003800000 */
[----:B------:R-:W-:Y:S01]  /*6fa0*/  FMUL R19, R16, UR16 ;  /* 0x0000001010137c20 */ /* 0x000fe20008400000 */
[----:B------:R-:W-:-:S03]  /*6fb0*/  IADD3 R18, P4, P5, R21, UR7, R2 ;  /* 0x0000000715127c10 */ /* 0x000fc6000fd9e002 */
[----:B------:R-:W-:-:S05]  /*6fc0*/  FFMA R19, R158, UR13, R19 ;  /* 0x0000000d9e137c23 */ /* 0x000fca0008000013 */
[----:B------:R-:W-:Y:S02]  /*6fd0*/  F2FP.F16.F32.PACK_AB R16, RZ, R19 ;  /* 0x00000013ff10723e */ /* 0x000fe400000000ff */
[----:B------:R-:W-:-:S05]  /*6fe0*/  IADD3.X R19, R23, UR4, R3, P4, P5 ;  /* 0x0000000417137c10 */ /* 0x000fca000a7ea403 */
[----:B------:R0:W-:Y:S01]  /*6ff0*/  @P3 STG.E.U16 desc[UR14][R18.64+0x10], R16 ;  /* 0x0000101012003986 */ /* 0x0001e2000c10150e */
[----:B------:R-:W-:Y:S05]  /*7000*/  @!P2 BRA `(.L_x_160) ;  /* 0x000000000004a947 */ /* 0x000fea0003800000 */
[----:B------:R0:W5:Y:S02]  /*7010*/  LDG.E.LTC128B.U16 R15, desc[UR14][R4.64+0x12] ;  /* 0x0000120e040f7981 */ /* 0x000164000c1e1520 */
.L_x_160:
[----:B------:R-:W-:Y:S05]  /*7020*/  BSYNC B0 ;  /* 0x0000000000007941 */ /* 0x000fea0003800000 */
.L_x_159:
        /* <DEDUP_REMOVED lines=9> */
.L_x_162:
[----:B------:R-:W-:Y:S05]  /*70c0*/  BSYNC B0 ;  /* 0x0000000000007941 */ /* 0x000fea0003800000 */
.L_x_161:
        /* <DEDUP_REMOVED lines=9> */
.L_x_164:
[----:B------:R-:W-:Y:S05]  /*7160*/  BSYNC B0 ;  /* 0x0000000000007941 */ /* 0x000fea0003800000 */
.L_x_163:
        /* <DEDUP_REMOVED lines=9> */
.L_x_166:
[----:B------:R-:W-:Y:S05]  /*7200*/  BSYNC B0 ;  /* 0x0000000000007941 */ /* 0x000fea0003800000 */
.L_x_165:
        /* <DEDUP_REMOVED lines=9> */
.L_x_168:
[----:B------:R-:W-:Y:S05]  /*72a0*/  BSYNC B0 ;  /* 0x0000000000007941 */ /* 0x000fea0003800000 */
.L_x_167:
        /* <DEDUP_REMOVED lines=9> */
.L_x_170:
[----:B------:R-:W-:Y:S05]  /*7340*/  BSYNC B0 ;  /* 0x0000000000007941 */ /* 0x000fea0003800000 */
.L_x_169:
        /* <DEDUP_REMOVED lines=9> */
.L_x_172:
[----:B------:R-:W-:Y:S05]  /*73e0*/  BSYNC B0 ;  /* 0x0000000000007941 */ /* 0x000fea0003800000 */
.L_x_171:
        /* <DEDUP_REMOVED lines=9> */
.L_x_174:
[----:B------:R-:W-:Y:S05]  /*7480*/  BSYNC B0 ;  /* 0x0000000000007941 */ /* 0x000fea0003800000 */
.L_x_173:
        /* <DEDUP_REMOVED lines=9> */
.L_x_176:
[----:B------:R-:W-:Y:S05]  /*7520*/  BSYNC B0 ;  /* 0x0000000000007941 */ /* 0x000fea0003800000 */
.L_x_175:
        /* <DEDUP_REMOVED lines=9> */
.L_x_178:
[----:B------:R-:W-:Y:S05]  /*75c0*/  BSYNC B0 ;  /* 0x0000000000007941 */ /* 0x000fea0003800000 */
.L_x_177:
        /* <DEDUP_REMOVED lines=9> */
.L_x_180:
[----:B------:R-:W-:Y:S05]  /*7660*/  BSYNC B0 ;  /* 0x0000000000007941 */ /* 0x000fea0003800000 */
.L_x_179:
        /* <DEDUP_REMOVED lines=9> */
.L_x_182:
[----:B------:R-:W-:Y:S05]  /*7700*/  BSYNC B0 ;  /* 0x0000000000007941 */ /* 0x000fea0003800000 */
.L_x_181:
        /* <DEDUP_REMOVED lines=9> */
.L_x_184:
[----:B------:R-:W-:Y:S05]  /*77a0*/  BSYNC B0 ;  /* 0x0000000000007941 */ /* 0x000fea0003800000 */
.L_x_183:
        /* <DEDUP_REMOVED lines=9> */
.L_x_186:
[----:B------:R-:W-:Y:S05]  /*7840*/  BSYNC B0 ;  /* 0x0000000000007941 */ /* 0x000fea0003800000 */
.L_x_185:
        /* <DEDUP_REMOVED lines=9> */
.L_x_188:
[----:B------:R-:W-:Y:S05]  /*78e0*/  BSYNC B0 ;  /* 0x0000000000007941 */ /* 0x000fea0003800000 */
.L_x_187:
        /* <DEDUP_REMOVED lines=9> */
.L_x_190:
[----:B------:R-:W-:Y:S05]  /*7980*/  BSYNC B0 ;  /* 0x0000000000007941 */ /* 0x000fea0003800000 */
.L_x_189:
        /* <DEDUP_REMOVED lines=9> */
.L_x_192:
[----:B------:R-:W-:Y:S05]  /*7a20*/  BSYNC B0 ;  /* 0x0000000000007941 */ /* 0x000fea0003800000 */
.L_x_191:
        /* <DEDUP_REMOVED lines=9> */
.L_x_194:
[----:B------:R-:W-:Y:S05]  /*7ac0*/  BSYNC B0 ;  /* 0x0000000000007941 */ /* 0x000fea0003800000 */
.L_x_193:
        /* <DEDUP_REMOVED lines=9> */
.L_x_196:
[----:B------:R-:W-:Y:S05]  /*7b60*/  BSYNC B0 ;  /* 0x0000000000007941 */ /* 0x000fea0003800000 */
.L_x_195:
        /* <DEDUP_REMOVED lines=9> */
.L_x_198:
[----:B------:R-:W-:Y:S05]  /*7c00*/  BSYNC B0 ;  /* 0x0000000000007941 */ /* 0x000fea0003800000 */
.L_x_197:
        /* <DEDUP_REMOVED lines=9> */
.L_x_200:
[----:B------:R-:W-:Y:S05]  /*7ca0*/  BSYNC B0 ;  /* 0x0000000000007941 */ /* 0x000fea0003800000 */
.L_x_199:
        /* <DEDUP_REMOVED lines=9> */
.L_x_202:
[----:B------:R-:W-:Y:S05]  /*7d40*/  BSYNC B0 ;  /* 0x0000000000007941 */ /* 0x000fea0003800000 */
.L_x_201:
        /* <DEDUP_REMOVED lines=9> */
.L_x_204:
[----:B------:R-:W-:Y:S05]  /*7de0*/  BSYNC B0 ;  /* 0x0000000000007941 */ /* 0x000fea0003800000 */
.L_x_203:
        /* <DEDUP_REMOVED lines=9> */
.L_x_206:
[----:B------:R-:W-:Y:S05]  /*7e80*/  BSYNC B0 ;  /* 0x0000000000007941 */ /* 0x000fea0003800000 */
.L_x_205:
        /* <DEDUP_REMOVED lines=9> */
.L_x_208:
[----:B------:R-:W-:Y:S05]  /*7f20*/  BSYNC B0 ;  /* 0x0000000000007941 */ /* 0x000fea0003800000 */
.L_x_207:
        /* <DEDUP_REMOVED lines=9> */
.L_x_210:
[----:B------:R-:W-:Y:S05]  /*7fc0*/  BSYNC B0 ;  /* 0x0000000000007941 */ /* 0x000fea0003800000 */
.L_x_209:
        /* <DEDUP_REMOVED lines=9> */
.L_x_212:
[----:B------:R-:W-:Y:S05]  /*8060*/  BSYNC B0 ;  /* 0x0000000000007941 */ /* 0x000fea0003800000 */
.L_x_211:
        /* <DEDUP_REMOVED lines=9> */
.L_x_214:
[----:B------:R-:W-:Y:S05]  /*8100*/  BSYNC B0 ;  /* 0x0000000000007941 */ /* 0x000fea0003800000 */
.L_x_213:
        /* <DEDUP_REMOVED lines=9> */
.L_x_216:
[----:B------:R-:W-:Y:S05]  /*81a0*/  BSYNC B0 ;  /* 0x0000000000007941 */ /* 0x000fea0003800000 */
.L_x_215:
        /* <DEDUP_REMOVED lines=9> */
.L_x_218:
[----:B------:R-:W-:Y:S05]  /*8240*/  BSYNC B0 ;  /* 0x0000000000007941 */ /* 0x000fea0003800000 */
.L_x_217:
        /* <DEDUP_REMOVED lines=9> */
.L_x_220:
[----:B------:R-:W-:Y:S05]  /*82e0*/  BSYNC B0 ;  /* 0x0000000000007941 */ /* 0x000fea0003800000 */
.L_x_219:
        /* <DEDUP_REMOVED lines=9> */
.L_x_222:
[----:B------:R-:W-:Y:S05]  /*8380*/  BSYNC B0 ;  /* 0x0000000000007941 */ /* 0x000fea0003800000 */
.L_x_221:
        /* <DEDUP_REMOVED lines=9> */
.L_x_224:
[----:B------:R-:W-:Y:S05]  /*8420*/  BSYNC B0 ;  /* 0x0000000000007941 */ /* 0x000fea0003800000 */
.L_x_223:
        /* <DEDUP_REMOVED lines=9> */
.L_x_226:
[----:B------:R-:W-:Y:S05]  /*84c0*/  BSYNC B0 ;  /* 0x0000000000007941 */ /* 0x000fea0003800000 */
.L_x_225:
        /* <DEDUP_REMOVED lines=9> */
.L_x_228:
[----:B------:R-:W-:Y:S05]  /*8560*/  BSYNC B0 ;  /* 0x0000000000007941 */ /* 0x000fea0003800000 */
.L_x_227:
        /* <DEDUP_REMOVED lines=9> */
.L_x_230:
[----:B------:R-:W-:Y:S05]  /*8600*/  BSYNC B0 ;  /* 0x0000000000007941 */ /* 0x000fea0003800000 */
.L_x_229:
        /* <DEDUP_REMOVED lines=9> */
.L_x_232:
[----:B------:R-:W-:Y:S05]  /*86a0*/  BSYNC B0 ;  /* 0x0000000000007941 */ /* 0x000fea0003800000 */
.L_x_231:
        /* <DEDUP_REMOVED lines=9> */
.L_x_234:
[----:B------:R-:W-:Y:S05]  /*8740*/  BSYNC B0 ;  /* 0x0000000000007941 */ /* 0x000fea0003800000 */
.L_x_233:
        /* <DEDUP_REMOVED lines=9> */
.L_x_236:
[----:B------:R-:W-:Y:S05]  /*87e0*/  BSYNC B0 ;  /* 0x0000000000007941 */ /* 0x000fea0003800000 */
.L_x_235:
        /* <DEDUP_REMOVED lines=9> */
.L_x_238:
[----:B------:R-:W-:Y:S05]  /*8880*/  BSYNC B0 ;  /* 0x0000000000007941 */ /* 0x000fea0003800000 */
.L_x_237:
        /* <DEDUP_REMOVED lines=9> */
.L_x_240:
[----:B------:R-:W-:Y:S05]  /*8920*/  BSYNC B0 ;  /* 0x0000000000007941 */ /* 0x000fea0003800000 */
.L_x_239:
        /* <DEDUP_REMOVED lines=9> */
.L_x_242:
[----:B------:R-:W-:Y:S05]  /*89c0*/  BSYNC B0 ;  /* 0x0000000000007941 */ /* 0x000fea0003800000 */
.L_x_241:
        /* <DEDUP_REMOVED lines=9> */
.L_x_244:
[----:B------:R-:W-:Y:S05]  /*8a60*/  BSYNC B0 ;  /* 0x0000000000007941 */ /* 0x000fea0003800000 */
.L_x_243:
        /* <DEDUP_REMOVED lines=9> */
.L_x_246:
[----:B------:R-:W-:Y:S05]  /*8b00*/  BSYNC B0 ;  /* 0x0000000000007941 */ /* 0x000fea0003800000 */
.L_x_245:
        /* <DEDUP_REMOVED lines=9> */
.L_x_248:
[----:B------:R-:W-:Y:S05]  /*8ba0*/  BSYNC B0 ;  /* 0x0000000000007941 */ /* 0x000fea0003800000 */
.L_x_247:
        /* <DEDUP_REMOVED lines=9> */
.L_x_250:
[----:B------:R-:W-:Y:S05]  /*8c40*/  BSYNC B0 ;  /* 0x0000000000007941 */ /* 0x000fea0003800000 */
.L_x_249:
        /* <DEDUP_REMOVED lines=9> */
.L_x_252:
[----:B------:R-:W-:Y:S05]  /*8ce0*/  BSYNC B0 ;  /* 0x0000000000007941 */ /* 0x000fea0003800000 */
.L_x_251:
        /* <DEDUP_REMOVED lines=9> */
.L_x_254:
[----:B------:R-:W-:Y:S05]  /*8d80*/  BSYNC B0 ;  /* 0x0000000000007941 */ /* 0x000fea0003800000 */
.L_x_253:
        /* <DEDUP_REMOVED lines=9> */
.L_x_256:
[----:B------:R-:W-:Y:S05]  /*8e20*/  BSYNC B0 ;  /* 0x0000000000007941 */ /* 0x000fea0003800000 */
.L_x_255:
        /* <DEDUP_REMOVED lines=9> */
.L_x_258:
[----:B------:R-:W-:Y:S05]  /*8ec0*/  BSYNC B0 ;  /* 0x0000000000007941 */ /* 0x000fea0003800000 */
.L_x_257:
        /* <DEDUP_REMOVED lines=9> */
.L_x_260:
[----:B------:R-:W-:Y:S05]  /*8f60*/  BSYNC B0 ;  /* 0x0000000000007941 */ /* 0x000fea0003800000 */
.L_x_259:
        /* <DEDUP_REMOVED lines=9> */
.L_x_262:
[----:B------:R-:W-:Y:S05]  /*9000*/  BSYNC B0 ;  /* 0x0000000000007941 */ /* 0x000fea0003800000 */
.L_x_261:
        /* <DEDUP_REMOVED lines=9> */
.L_x_264:
[----:B------:R-:W-:Y:S05]  /*90a0*/  BSYNC B0 ;  /* 0x0000000000007941 */ /* 0x000fea0003800000 */
.L_x_263:
        /* <DEDUP_REMOVED lines=9> */
.L_x_266:
[----:B------:R-:W-:Y:S05]  /*9140*/  BSYNC B0 ;  /* 0x0000000000007941 */ /* 0x000fea0003800000 */
.L_x_265:
        /* <DEDUP_REMOVED lines=9> */
.L_x_268:
[----:B------:R-:W-:Y:S05]  /*91e0*/  BSYNC B0 ;  /* 0x0000000000007941 */ /* 0x000fea0003800000 */
.L_x_267:
[----:B01--45:R-:W-:Y:S01]  /*91f0*/  HADD2.F32 R6, -RZ, R15.H0_H0 ;  /* 0x2000000fff067230 */ /* 0x033fe20000004100 */
        /* <DEDUP_REMOVED lines=8> */
.L_x_270:
[----:B------:R-:W-:Y:S05]  /*9280*/  BSYNC B0 ;  /* 0x0000000000007941 */ /* 0x000fea0003800000 */
.L_x_269:
[----:B0----5:R-:W-:Y:S01]  /*9290*/  HADD2.F32 R6, -RZ, R15.H0_H0 ;  /* 0x2000000fff067230 */ /* 0x021fe20000004100 */
[----:B------:R-:W-:Y:S01]  /*92a0*/  ISETP.GT.AND P1, PT, R0, 0x79, P1 ;  /* 0x000000790000780c */ /* 0x000fe20000f24270 */
[----:B------:R-:W-:Y:S01]  /*92b0*/  BSSY B0, `(.L_x_271) ;  /* 0x000000b000007945 */ /* 0x000fe20003800000 */
[----:B------:R-:W-:Y:S02]  /*92c0*/  IADD3 R20, P0, R12, 0x80, RZ ;  /* 0x000000800c147810 */ /* 0x000fe40007f1e0ff */
[----:B------:R-:W-:Y:S01]  /*92d0*/  FMUL R7, R6, UR16 ;  /* 0x0000001006077c20 */ /* 0x000fe20008400000 */
[----:B------:R-:W-:-:S03]  /*92e0*/  @P2 IMAD.MOV.U32 R6, RZ, RZ, R18 ;  /* 0x000000ffff062224 */ /* 0x000fc600078e0012 */
[----:B------:R-:W-:-:S05]  /*92f0*/  FFMA R7, R214, UR13, R7 ;  /* 0x0000000dd6077c23 */ /* 0x000fca0008000007 */
[----:B------:R-:W-:-:S04]  /*9300*/  F2FP.F16.F32.PACK_AB R7, RZ, R7 ;  /* 0x00000007ff07723e */ /* 0x000fc800000000ff */
[----:B------:R-:W-:Y:S01]  /*9310*/  PRMT R8, R7, 0x7610, R8 ;  /* 0x0000761007087816 */ /* 0x000fe20000000008 */
[----:B------:R-:W-:-:S05]  /*9320*/  @P2 IMAD.MOV.U32 R7, RZ, RZ, R19 ;  /* 0x000000ffff072224 */ /* 0x000fca00078e0013 */
[----:B------:R0:W-:Y:S01]  /*9330*/  @P2 STG.E.U16 desc[UR14][R6.64+0xf0], R8 ;  /* 0x0000f00806002986 */ /* 0x0001e2000c10150e */
[----:B------:R-:W-:Y:S05]  /*9340*/  @!P1 BRA `(.L_x_272) ;  /* 0x0000000000049947 */ /* 0x000fea0003800000 */
[----:B------:R4:W5:Y:S02]  /*9350*/  LDG.E.LTC128B.U16 R15, desc[UR14][R4.64+0xf2] ;  /* 0x0000f20e040f7981 */ /* 0x000964000c1e1520 */
.L_x_272:
[----:B------:R-:W-:Y:S05]  /*9360*/  BSYNC B0 ;  /* 0x0000000000007941 */ /* 0x000fea0003800000 */
.L_x_271:
[----:B-12345:R-:W-:Y:S02]  /*9370*/  HADD2.F32 R4, -RZ, R15.H0_H0 ;  /* 0x2000000fff047230 */ /* 0x03efe40000004100 */
[----:B------:R-:W-:Y:S01]  /*9380*/  IMAD.X R5, RZ, RZ, R13, P0 ;  /* 0x000000ffff057224 */ /* 0x000fe200000e060d */
[----:B------:R-:W-:Y:S01]  /*9390*/  ISETP.GT.AND P0, PT, R14, 0x80, PT ;  /* 0x000000800e00780c */ /* 0x000fe20003f04270 */
[----:B0-----:R-:W-:-:S04]  /*93a0*/  IMAD.WIDE.U32 R6, R20, UR20, R10 ;  /* 0x0000001414067c25 */ /* 0x001fc8000f8e000a */
[----:B------:R-:W-:Y:S01]  /*93b0*/  FMUL R4, R4, UR16 ;  /* 0x0000001004047c20 */ /* 0x000fe20008400000 */
[----:B------:R-:W-:Y:S01]  /*93c0*/  ISETP.GT.AND P3, PT, R0, RZ, P0 ;  /* 0x000000ff0000720c */ /* 0x000fe20000764270 */
[----:B------:R-:W-:Y:S02]  /*93d0*/  IMAD R5, R5, UR20, RZ ;  /* 0x0000001405057c24 */ /* 0x000fe4000f8e02ff */
[----:B------:R-:W-:Y:S02]  /*93e0*/  FFMA R4, R215, UR13, R4 ;  /* 0x0000000dd7047c23 */ /* 0x000fe40008000004 */
[----:B------:R-:W-:-:S03]  /*93f0*/  IMAD R21, R20, UR21, R5 ;  /* 0x0000001514157c24 */ /* 0x000fc6000f8e0205 */
[----:B------:R-:W-:Y:S01]  /*9400*/  F2FP.F16.F32.PACK_AB R8, RZ, R4 ;  /* 0x00000004ff08723e */ /* 0x000fe200000000ff */
[----:B------:R-:W-:Y:S01]  /*9410*/  IMAD.IADD R5, R7, 0x1, R21 ;  /* 0x0000000107057824 */ /* 0x000fe200078e0215 */
[----:B------:R-:W-:Y:S02]  /*9420*/  LEA R4, P2, R6, UR22, 0x1 ;  /* 0x0000001606047c11 */ /* 0x000fe4000f8408ff */
[----:B------:R-:W-:Y:S02]  /*9430*/  PRMT R9, R8, 0x7610, R9 ;  /* 0x0000761008097816 */ /* 0x000fe40000000009 */
[----:B------:R-:W-:-:S03]  /*9440*/  LEA.HI.X R5, R6, UR23, R5, 0x1, P2 ;  /* 0x0000001706057c11 */ /* 0x000fc600090f0c05 */
[----:B------:R0:W-:Y:S04]  /*9450*/  @P1 STG.E.U16 desc[UR14][R18.64+0xf2], R9 ;  /* 0x0000f20912001986 */ /* 0x0001e8000c10150e */
[----:B------:R-:W2:Y:S01]  /*9460*/  @P3 LDG.E.LTC128B.U16 R15, desc[UR14][R4.64] ;  /* 0x0000000e040f3981 */ /* 0x000ea2000c1e1520 */
[----:B------:R-:W-:Y:S01]  /*9470*/  USHF.L.U32 UR4, UR18, 0x8, URZ ;  /* 0x0000000812047899 */ /* 0x000fe2000800063f */
[----:B------:R-:W-:Y:S01]  /*9480*/  ISETP.GT.AND P2, PT, R0, 0x1, P0 ;  /* 0x000000010000780c */ /* 0x000fe20000744270 */
[----:B------:R-:W-:Y:S01]  /*9490*/  USHF.L.U64.HI UR6, UR18, 0x8, UR19 ;  /* 0x0000000812067899 */ /* 0x000fe20008010213 */
[----:B------:R-:W-:Y:S03]  /*94a0*/  BSSY B0, `(.L_x_273) ;  /* 0x000000a000007945 */ /* 0x000fe60003800000 */
[----:B------:R-:W-:-:S04]  /*94b0*/  IADD3 R8, P1, R2, UR4, RZ ;  /* 0x0000000402087c10 */ /* 0x000fc8000ff3e0ff */
[----:B0-----:R-:W-:Y:S01]  /*94c0*/  IADD3.X R9, R3, UR6, RZ, P1, !PT ;  /* 0x0000000603097c10 */ /* 0x001fe20008ffe4ff */
[----:B--2---:R-:W-:-:S05]  /*94d0*/  HADD2.F32 R6, -RZ, R15.H0_H0 ;  /* 0x2000000fff067230 */ /* 0x004fca0000004100 */
[----:B------:R-:W-:-:S04]  /*94e0*/  FMUL R7, R6, UR16 ;  /* 0x0000001006077c20 */ /* 0x000fc80008400000 */
[----:B------:R-:W-:-:S05]  /*94f0*/  FFMA R7, R88, UR13, R7 ;  /* 0x0000000d58077c23 */ /* 0x000fca0008000007 */
[----:B------:R-:W-:-:S05]  /*9500*/  F2FP.F16.F32.PACK_AB R7, RZ, R7 ;  /* 0x00000007ff07723e */ /* 0x000fca00000000ff */
[----:B------:R0:W-:Y:S01]  /*9510*/  @P3 STG.E.U16 desc[UR14][R8.64], R7 ;  /* 0x0000000708003986 */ /* 0x0001e2000c10150e */
[----:B------:R-:W-:Y:S05]  /*9520*/  @!P2 BRA `(.L_x_274) ;  /* 0x000000000004a947 */ /* 0x000fea0003800000 */
[----:B------:R1:W5:Y:S02]  /*9530*/  LDG.E.LTC128B.U16 R15, desc[UR14][R4.64+0x2] ;  /* 0x0000020e040f7981 */ /* 0x000364000c1e1520 */
.L_x_274:
[----:B------:R-:W-:Y:S05]  /*9540*/  BSYNC B0 ;  /* 0x0000000000007941 */ /* 0x000fea0003800000 */
.L_x_273:
        /* <DEDUP_REMOVED lines=15> */
.L_x_276:
[----:B------:R-:W-:Y:S05]  /*9640*/  BSYNC B0 ;  /* 0x0000000000007941 */ /* 0x000fea0003800000 */
.L_x_275:
        /* <DEDUP_REMOVED lines=11> */
.L_x_278:
[----:B------:R-:W-:Y:S05]  /*9700*/  BSYNC B0 ;  /* 0x0000000000007941 */ /* 0x000fea0003800000 */
.L_x_277:
        /* <DEDUP_REMOVED lines=9> */
.L_x_280:
[----:B------:R-:W-:Y:S05]  /*97a0*/  BSYNC B0 ;  /* 0x0000000000007941 */ /* 0x000fea0003800000 */
.L_x_279:
        /* <DEDUP_REMOVED lines=9> */
.L_x_282:
[----:B------:R-:W-:Y:S05]  /*9840*/  BSYNC B0 ;  /* 0x0000000000007941 */ /* 0x000fea0003800000 */
.L_x_281:
        /* <DEDUP_REMOVED lines=9> */
.L_x_284:
[----:B------:R-:W-:Y:S05]  /*98e0*/  BSYNC B0 ;  /* 0x0000000000007941 */ /* 0x000fea0003800000 */
.L_x_283:
[----:B0----5:R-:W-:Y:S01]  /*98f0*/  HADD2.F32 R16, -RZ, R15.H0_H0 ;  /* 0x2000000fff107230 */ /* 0x021fe20000004100 */
[----:B------:R-:W-:Y:S01]  /*9900*/  ISETP.GT.AND P2, PT, R0, 0x9, P1 ;  /* 0x000000090000780c */ /* 0x000fe20000f44270 */
[----:B------:R-:W-:Y:S01]  /*9910*/  IMAD.U32 R21, RZ, RZ, UR4 ;  /* 0x00000004ff157e24 */ /* 0x000fe2000f8e00ff */
[----:B------:R-:W-:Y:S01]  /*9920*/  BSSY B0, `(.L_x_285) ;  /* 0x000000a000007945 */ /* 0x000fe20003800000 */
[----:B------:R-:W-:Y:S02]  /*9930*/  IMAD.U32 R23, RZ, RZ, UR6 ;  /* 0x00000006ff177e24 */ /* 0x000fe4000f8e00ff */
        /* <DEDUP_REMOVED lines=8> */
.L_x_286:
[----:B------:R-:W-:Y:S05]  /*99c0*/  BSYNC B0 ;  /* 0x0000000000007941 */ /* 0x000fea0003800000 */
.L_x_285:
        /* <DEDUP_REMOVED lines=9> */
.L_x_288:
[----:B------:R-:W-:Y:S05]  /*9a60*/  BSYNC B0 ;  /* 0x0000000000007941 */ /* 0x000fea0003800000 */
.L_x_287:
        /* <DEDUP_REMOVED lines=9> */
.L_x_290:
[----:B------:R-:W-:Y:S05]  /*9b00*/  BSYNC B0 ;  /* 0x0000000000007941 */ /* 0x000fea0003800000 */
.L_x_289:
        /* <DEDUP_REMOVED lines=9> */
.L_x_292:
[----:B------:R-:W-:Y:S05]  /*9ba0*/  BSYNC B0 ;  /* 0x0000000000007941 */ /* 0x000fea0003800000 */
.L_x_291:
        /* <DEDUP_REMOVED lines=9> */
.L_x_294:
[----:B------:R-:W-:Y:S05]  /*9c40*/  BSYNC B0 ;  /* 0x0000000000007941 */ /* 0x000fea0003800000 */
.L_x_293:
        /* <DEDUP_REMOVED lines=9> */
.L_x_296:
[----:B------:R-:W-:Y:S05]  /*9ce0*/  BSYNC B0 ;  /* 0x0000000000007941 */ /* 0x000fea0003800000 */
.L_x_295:
        /* <DEDUP_REMOVED lines=9> */
.L_x_298:
[----:B------:R-:W-:Y:S05]  /*9d80*/  BSYNC B0 ;  /* 0x0000000000007941 */ /* 0x000fea0003800000 */
.L_x_297:
        /* <DEDUP_REMOVED lines=9> */
.L_x_300:
[----:B------:R-:W-:Y:S05]  /*9e20*/  BSYNC B0 ;  /* 0x0000000000007941 */ /* 0x000fea0003800000 */
.L_x_299:
        /* <DEDUP_REMOVED lines=9> */
.L_x_302:
[----:B------:R-:W-:Y:S05]  /*9ec0*/  BSYNC B0 ;  /* 0x0000000000007941 */ /* 0x000fea0003800000 */
.L_x_301:
        /* <DEDUP_REMOVED lines=9> */
.L_x_304:
[----:B------:R-:W-:Y:S05]  /*9f60*/  BSYNC B0 ;  /* 0x0000000000007941 */ /* 0x000fea0003800000 */
.L_x_303:
        /* <DEDUP_REMOVED lines=9> */
.L_x_306:
[----:B------:R-:W-:Y:S05]  /*a000*/  BSYNC B0 ;  /* 0x0000000000007941 */ /* 0x000fea0003800000 */
.L_x_305:
        /* <DEDUP_REMOVED lines=9> */
.L_x_308:
[----:B------:R-:W-:Y:S05]  /*a0a0*/  BSYNC B0 ;  /* 0x0000000000007941 */ /* 0x000fea0003800000 */
.L_x_307:
        /* <DEDUP_REMOVED lines=9> */
.L_x_310:
[----:B------:R-:W-:Y:S05]  /*a140*/  BSYNC B0 ;  /* 0x0000000000007941 */ /* 0x000fea0003800000 */
.L_x_309:
        /* <DEDUP_REMOVED lines=9> */
.L_x_312:
[----:B------:R-:W-:Y:S05]  /*a1e0*/  BSYNC B0 ;  /* 0x0000000000007941 */ /* 0x000fea0003800000 */
.L_x_311:
        /* <DEDUP_REMOVED lines=9> */
.L_x_314:
[----:B------:R-:W-:Y:S05]  /*a280*/  BSYNC B0 ;  /* 0x0000000000007941 */ /* 0x000fea0003800000 */
.L_x_313:
        /* <DEDUP_REMOVED lines=9> */
.L_x_316:
[----:B------:R-:W-:Y:S05]  /*a320*/  BSYNC B0 ;  /* 0x0000000000007941 */ /* 0x000fea0003800000 */
.L_x_315:
        /* <DEDUP_REMOVED lines=9> */
.L_x_318:
[----:B------:R-:W-:Y:S05]  /*a3c0*/  BSYNC B0 ;  /* 0x0000000000007941 */ /* 0x000fea0003800000 */
.L_x_317:
        /* <DEDUP_REMOVED lines=9> */
.L_x_320:
[----:B------:R-:W-:Y:S05]  /*a460*/  BSYNC B0 ;  /* 0x0000000000007941 */ /* 0x000fea0003800000 */
.L_x_319:
        /* <DEDUP_REMOVED lines=9> */
.L_x_322:
[----:B------:R-:W-:Y:S05]  /*a500*/  BSYNC B0 ;  /* 0x0000000000007941 */ /* 0x000fea0003800000 */
.L_x_321:
        /* <DEDUP_REMOVED lines=9> */
.L_x_324:
[----:B------:R-:W-:Y:S05]  /*a5a0*/  BSYNC B0 ;  /* 0x0000000000007941 */ /* 0x000fea0003800000 */
.L_x_323:
        /* <DEDUP_REMOVED lines=9> */
.L_x_326:
[----:B------:R-:W-:Y:S05]  /*a640*/  BSYNC B0 ;  /* 0x0000000000007941 */ /* 0x000fea0003800000 */
.L_x_325:
        /* <DEDUP_REMOVED lines=9> */
.L_x_328:
[----:B------:R-:W-:Y:S05]  /*a6e0*/  BSYNC B0 ;  /* 0x0000000000007941 */ /* 0x000fea0003800000 */
.L_x_327:
        /* <DEDUP_REMOVED lines=9> */
.L_x_330:
[----:B------:R-:W-:Y:S05]  /*a780*/  BSYNC B0 ;  /* 0x0000000000007941 */ /* 0x000fea0003800000 */
.L_x_329:
        /* <DEDUP_REMOVED lines=9> */
.L_x_332:
[----:B------:R-:W-:Y:S05]  /*a820*/  BSYNC B0 ;  /* 0x0000000000007941 */ /* 0x000fea0003800000 */
.L_x_331:
        /* <DEDUP_REMOVED lines=9> */
.L_x_334:
[----:B------:R-:W-:Y:S05]  /*a8c0*/  BSYNC B0 ;  /* 0x0000000000007941 */ /* 0x000fea0003800000 */
.L_x_333:
        /* <DEDUP_REMOVED lines=9> */
.L_x_336:
[----:B------:R-:W-:Y:S05]  /*a960*/  BSYNC B0 ;  /* 0x0000000000007941 */ /* 0x000fea0003800000 */
.L_x_335:
        /* <DEDUP_REMOVED lines=9> */
.L_x_338:
[----:B------:R-:W-:Y:S05]  /*aa00*/  BSYNC B0 ;  /* 0x0000000000007941 */ /* 0x000fea0003800000 */
.L_x_337:
        /* <DEDUP_REMOVED lines=9> */
.L_x_340:
[----:B------:R-:W-:Y:S05]  /*aaa0*/  BSYNC B0 ;  /* 0x0000000000007941 */ /* 0x000fea0003800000 */
.L_x_339:
        /* <DEDUP_REMOVED lines=9> */
.L_x_342:
[----:B------:R-:W-:Y:S05]  /*ab40*/  BSYNC B0 ;  /* 0x0000000000007941 */ /* 0x000fea0003800000 */
.L_x_341:
        /* <DEDUP_REMOVED lines=9> */
.L_x_344:
[----:B------:R-:W-:Y:S05]  /*abe0*/  BSYNC B0 ;  /* 0x0000000000007941 */ /* 0x000fea0003800000 */
.L_x_343:
        /* <DEDUP_REMOVED lines=9> */
.L_x_346:
[----:B------:R-:W-:Y:S05]  /*ac80*/  BSYNC B0 ;  /* 0x0000000000007941 */ /* 0x000fea0003800000 */
.L_x_345:
        /* <DEDUP_REMOVED lines=9> */
.L_x_348:
[----:B------:R-:W-:Y:S05]  /*ad20*/  BSYNC B0 ;  /* 0x0000000000007941 */ /* 0x000fea0003800000 */
.L_x_347:
        /* <DEDUP_REMOVED lines=9> */
.L_x_350:
[----:B------:R-:W-:Y:S05]  /*adc0*/  BSYNC B0 ;  /* 0x0000000000007941 */ /* 0x000fea0003800000 */
.L_x_349:
        /* <DEDUP_REMOVED lines=9> */
.L_x_352:
[----:B------:R-:W-:Y:S05]  /*ae60*/  BSYNC B0 ;  /* 0x0000000000007941 */ /* 0x000fea0003800000 */
.L_x_351:
        /* <DEDUP_REMOVED lines=9> */
.L_x_354:
[----:B------:R-:W-:Y:S05]  /*af00*/  BSYNC B0 ;  /* 0x0000000000007941 */ /* 0x000fea0003800000 */
.L_x_353:
        /* <DEDUP_REMOVED lines=9> */
.L_x_356:
[----:B------:R-:W-:Y:S05]  /*afa0*/  BSYNC B0 ;  /* 0x0000000000007941 */ /* 0x000fea0003800000 */
.L_x_355:
        /* <DEDUP_REMOVED lines=9> */
.L_x_358:
[----:B------:R-:W-:Y:S05]  /*b040*/  BSYNC B0 ;  /* 0x0000000000007941 */ /* 0x000fea0003800000 */
.L_x_357:
        /* <DEDUP_REMOVED lines=9> */
.L_x_360:
[----:B------:R-:W-:Y:S05]  /*b0e0*/  BSYNC B0 ;  /* 0x0000000000007941 */ /* 0x000fea0003800000 */
.L_x_359:
        /* <DEDUP_REMOVED lines=9> */
.L_x_362:
[----:B------:R-:W-:Y:S05]  /*b180*/  BSYNC B0 ;  /* 0x0000000000007941 */ /* 0x000fea0003800000 */
.L_x_361:
        /* <DEDUP_REMOVED lines=9> */
.L_x_364:
[----:B------:R-:W-:Y:S05]  /*b220*/  BSYNC B0 ;  /* 0x0000000000007941 */ /* 0x000fea0003800000 */
.L_x_363:
        /* <DEDUP_REMOVED lines=9> */
.L_x_366:
[----:B------:R-:W-:Y:S05]  /*b2c0*/  BSYNC B0 ;  /* 0x0000000000007941 */ /* 0x000fea0003800000 */
.L_x_365:
        /* <DEDUP_REMOVED lines=9> */
.L_x_368:
[----:B------:R-:W-:Y:S05]  /*b360*/  BSYNC B0 ;  /* 0x0000000000007941 */ /* 0x000fea0003800000 */
.L_x_367:
        /* <DEDUP_REMOVED lines=9> */
.L_x_370:
[----:B------:R-:W-:Y:S05]  /*b400*/  BSYNC B0 ;  /* 0x0000000000007941 */ /* 0x000fea0003800000 */
.L_x_369:
        /* <DEDUP_REMOVED lines=9> */
.L_x_372:
[----:B------:R-:W-:Y:S05]  /*b4a0*/  BSYNC B0 ;  /* 0x0000000000007941 */ /* 0x000fea0003800000 */
.L_x_371:
        /* <DEDUP_REMOVED lines=9> */
.L_x_374:
[----:B------:R-:W-:Y:S05]  /*b540*/  BSYNC B0 ;  /* 0x0000000000007941 */ /* 0x000fea0003800000 */
.L_x_373:
        /* <DEDUP_REMOVED lines=9> */
.L_x_376:
[----:B------:R-:W-:Y:S05]  /*b5e0*/  BSYNC B0 ;  /* 0x0000000000007941 */ /* 0x000fea0003800000 */
.L_x_375:
        /* <DEDUP_REMOVED lines=9> */
.L_x_378:
[----:B------:R-:W-:Y:S05]  /*b680*/  BSYNC B0 ;  /* 0x0000000000007941 */ /* 0x000fea0003800000 */
.L_x_377:
        /* <DEDUP_REMOVED lines=9> */
.L_x_380:
[----:B------:R-:W-:Y:S05]  /*b720*/  BSYNC B0 ;  /* 0x0000000000007941 */ /* 0x000fea0003800000 */
.L_x_379:
        /* <DEDUP_REMOVED lines=9> */
.L_x_382:
[----:B------:R-:W-:Y:S05]  /*b7c0*/  BSYNC B0 ;  /* 0x0000000000007941 */ /* 0x000fea0003800000 */
.L_x_381:
        /* <DEDUP_REMOVED lines=9> */
.L_x_384:
[----:B------:R-:W-:Y:S05]  /*b860*/  BSYNC B0 ;  /* 0x0000000000007941 */ /* 0x000fea0003800000 */
.L_x_383:
        /* <DEDUP_REMOVED lines=9> */
.L_x_386:
[----:B------:R-:W-:Y:S05]  /*b900*/  BSYNC B0 ;  /* 0x0000000000007941 */ /* 0x000fea0003800000 */
.L_x_385:
        /* <DEDUP_REMOVED lines=9> */
.L_x_388:
[----:B------:R-:W-:Y:S05]  /*b9a0*/  BSYNC B0 ;  /* 0x0000000000007941 */ /* 0x000fea0003800000 */
.L_x_387:
        /* <DEDUP_REMOVED lines=9> */
.L_x_390:
[----:B------:R-:W-:Y:S05]  /*ba40*/  BSYNC B0 ;  /* 0x0000000000007941 */ /* 0x000fea0003800000 */
.L_x_389:
        /* <DEDUP_REMOVED lines=9> */
.L_x_392:
[----:B------:R-:W-:Y:S05]  /*bae0*/  BSYNC B0 ;  /* 0x0000000000007941 */ /* 0x000fea0003800000 */
.L_x_391:
        /* <DEDUP_REMOVED lines=9> */
.L_x_394:
[----:B------:R-:W-:Y:S05]  /*bb80*/  BSYNC B0 ;  /* 0x0000000000007941 */ /* 0x000fea0003800000 */
.L_x_393:
        /* <DEDUP_REMOVED lines=9> */
.L_x_396:
[----:B------:R-:W-:Y:S05]  /*bc20*/  BSYNC B0 ;  /* 0x0000000000007941 */ /* 0x000fea0003800000 */
.L_x_395:
[----:B0----5:R-:W-:Y:S01]  /*bc30*/  HADD2.F32 R4, -RZ, R15.H0_H0 ;  /* 0x2000000fff047230 */ /* 0x021fe20000004100 */
[----:B------:R-:W-:Y:S01]  /*bc40*/  ISETP.GT.AND P1, PT, R0, 0x79, P1 ;  /* 0x000000790000780c */ /* 0x000fe20000f24270 */
[----:B------:R-:W-:Y:S01]  /*bc50*/  BSSY B0, `(.L_x_397) ;  /* 0x000000b000007945 */ /* 0x000fe20003800000 */
[----:B------:R-:W-:Y:S02]  /*bc60*/  IADD3 R8, P0, R12, 0xc0, RZ ;  /* 0x000000c00c087810 */ /* 0x000fe40007f1e0ff */
[----:B------:R-:W-:Y:S01]  /*bc70*/  FMUL R5, R4, UR16 ;  /* 0x0000001004057c20 */ /* 0x000fe20008400000 */
[----:B------:R-:W-:-:S03]  /*bc80*/  @P2 MOV R4, R18 ;  /* 0x0000001200042202 */ /* 0x000fc60000000f00 */
[----:B------:R-:W-:-:S05]  /*bc90*/  FFMA R5, R150, UR13, R5 ;  /* 0x0000000d96057c23 */ /* 0x000fca0008000005 */
[----:B------:R-:W-:-:S04]  /*bca0*/  F2FP.F16.F32.PACK_AB R5, RZ, R5 ;  /* 0x00000005ff05723e */ /* 0x000fc800000000ff */
[----:B------:R-:W-:Y:S01]  /*bcb0*/  PRMT R9, R5, 0x7610, R9 ;  /* 0x0000761005097816 */ /* 0x000fe20000000009 */
[----:B------:R-:W-:-:S05]  /*bcc0*/  @P2 IMAD.MOV.U32 R5, RZ, RZ, R19 ;  /* 0x000000ffff052224 */ /* 0x000fca00078e0013 */
[----:B------:R0:W-:Y:S01]  /*bcd0*/  @P2 STG.E.U16 desc[UR14][R4.64+0xf0], R9 ;  /* 0x0000f00904002986 */ /* 0x0001e2000c10150e */
[----:B------:R-:W-:Y:S05]  /*bce0*/  @!P1 BRA `(.L_x_398) ;  /* 0x0000000000049947 */ /* 0x000fea0003800000 */
[----:B------:R4:W5:Y:S02]  /*bcf0*/  LDG.E.LTC128B.U16 R15, desc[UR14][R6.64+0xf2] ;  /* 0x0000f20e060f7981 */ /* 0x000964000c1e1520 */
.L_x_398:
[----:B------:R-:W-:Y:S05]  /*bd00*/  BSYNC B0 ;  /* 0x0000000000007941 */ /* 0x000fea0003800000 */
.L_x_397:
[----:B0----5:R-:W-:Y:S02]  /*bd10*/  HADD2.F32 R4, -RZ, R15.H0_H0 ;  /* 0x2000000fff047230 */ /* 0x021fe40000004100 */
[----:B------:R-:W-:Y:S01]  /*bd20*/  IMAD.X R12, RZ, RZ, R13, P0 ;  /* 0x000000ffff0c7224 */ /* 0x000fe200000e060d */
[----:B------:R-:W-:Y:S01]  /*bd30*/  ISETP.GT.AND P0, PT, R14, 0xc0, PT ;  /* 0x000000c00e00780c */ /* 0x000fe20003f04270 */
[----:B-1234-:R-:W-:-:S04]  /*bd40*/  IMAD.WIDE.U32 R6, R8, UR20, R10 ;  /* 0x0000001408067c25 */ /* 0x01efc8000f8e000a */
[----:B------:R-:W-:Y:S01]  /*bd50*/  FMUL R4, R4, UR16 ;  /* 0x0000001004047c20 */ /* 0x000fe20008400000 */
[----:B------:R-:W-:Y:S01]  /*bd60*/  ISETP.GT.AND P2, PT, R0, RZ, P0 ;  /* 0x000000ff0000720c */ /* 0x000fe20000744270 */
[----:B------:R-:W-:Y:S02]  /*bd70*/  IMAD R5, R12, UR20, RZ ;  /* 0x000000140c057c24 */ /* 0x000fe4000f8e02ff */
[----:B------:R-:W-:Y:S02]  /*bd80*/  FFMA R4, R151, UR13, R4 ;  /* 0x0000000d97047c23 */ /* 0x000fe40008000004 */
[----:B------:R-:W-:-:S03]  /*bd90*/  IMAD R13, R8, UR21, R5 ;  /* 0x00000015080d7c24 */ /* 0x000fc6000f8e0205 */
[----:B------:R-:W-:Y:S01]  /*bda0*/  F2FP.F16.F32.PACK_AB R9, RZ, R4 ;  /* 0x00000004ff09723e */ /* 0x000fe200000000ff */
[----:B------:R-:W-:Y:S01]  /*bdb0*/  IMAD.IADD R5, R7, 0x1, R13 ;  /* 0x0000000107057824 */ /* 0x000fe200078e020d */
[----:B------:R-:W-:-:S03]  /*bdc0*/  LEA R4, P3, R6, UR22, 0x1 ;  /* 0x0000001606047c11 */ /* 0x000fc6000f8608ff */
[----:B------:R0:W-:Y:S01]  /*bdd0*/  @P1 STG.E.U16 desc[UR14][R18.64+0xf2], R9 ;  /* 0x0000f20912001986 */ /* 0x0001e2000c10150e */
[----:B------:R-:W-:-:S05]  /*bde0*/  LEA.HI.X R5, R6, UR23, R5, 0x1, P3 ;  /* 0x0000001706057c11 */ /* 0x000fca00098f0c05 */
[----:B------:R-:W2:Y:S01]  /*bdf0*/  @P2 LDG.E.LTC128B.U16 R15, desc[UR14][R4.64] ;  /* 0x0000000e040f2981 */ /* 0x000ea2000c1e1520 */
[----:B------:R-:W-:Y:S01]  /*be00*/  UIMAD UR4, UR19, 0x180, URZ ;  /* 0x00000180130478a4 */ /* 0x000fe2000f8e023f */
[----:B------:R-:W-:Y:S01]  /*be10*/  ISETP.GT.AND P3, PT, R0, 0x1, P0 ;  /* 0x000000010000780c */ /* 0x000fe20000764270 */
[----:B------:R-:W-:Y:S01]  /*be20*/  BSSY B0, `(.L_x_399) ;  /* 0x000000d000007945 */ /* 0x000fe20003800000 */
[----:B0-----:R-:W-:-:S04]  /*be30*/  IMAD.U32 R9, RZ, RZ, UR18 ;  /* 0x00000012ff097e24 */ /* 0x001fc8000f8e00ff */
[----:B------:R-:W-:-:S04]  /*be40*/  IMAD.WIDE.U32 R2, R9, 0x180, R2 ;  /* 0x0000018009027825 */ /* 0x000fc800078e0002 */
[----:B--2---:R-:W-:-:S05]  /*be50*/  HADD2.F32 R6, -RZ, R15.H0_H0 ;  /* 0x2000000fff067230 */ /* 0x004fca0000004100 */
[----:B------:R-:W-:-:S04]  /*be60*/  FMUL R7, R6, UR16 ;  /* 0x0000001006077c20 */ /* 0x000fc80008400000 */
[----:B------:R-:W-:-:S05]  /*be70*/  FFMA R7, R24, UR13, R7 ;  /* 0x0000000d18077c23 */ /* 0x000fca0008000007 */
[----:B------:R-:W-:Y:S01]  /*be80*/  F2FP.F16.F32.PACK_AB R6, RZ, R7 ;  /* 0x00000007ff06723e */ /* 0x000fe200000000ff */
[----:B------:R-:W-:-:S03]  /*be90*/  VIADD R7, R3, UR4 ;  /* 0x0000000403077c36 */ /* 0x000fc60008000000 */
[----:B------:R-:W-:Y:S01]  /*bea0*/  PRMT R9, R6, 0x7610, R9 ;  /* 0x0000761006097816 */ /* 0x000fe20000000009 */
[----:B------:R-:W-:-:S05]  /*beb0*/  @P2 IMAD.MOV.U32 R6, RZ, RZ, R2 ;  /* 0x000000ffff062224 */ /* 0x000fca00078e0002 */
[----:B------:R0:W-:Y:S01]  /*bec0*/  @P2 STG.E.U16 desc[UR14][R6.64], R9 ;  /* 0x0000000906002986 */ /* 0x0001e2000c10150e */
[----:B------:R-:W-:Y:S05]  /*bed0*/  @!P3 BRA `(.L_x_400) ;  /* 0x000000000004b947 */ /* 0x000fea0003800000 */
[----:B------:R1:W5:Y:S02]  /*bee0*/  LDG.E.LTC128B.U16 R15, desc[UR14][R4.64+0x2] ;  /* 0x0000020e040f7981 */ /* 0x000364000c1e1520 */
.L_x_400:
[----:B------:R-:W-:Y:S05]  /*bef0*/  BSYNC B0 ;  /* 0x0000000000007941 */ /* 0x000fea0003800000 */
.L_x_399:
[----:B0-----:R-:W-:Y:S01]  /*bf00*/  IMAD.WIDE.U32 R8, R8, R17, UR10 ;  /* 0x0000000a08087e25 */ /* 0x001fe2000f8e0011 */
[----:B------:R-:W-:Y:S01]  /*bf10*/  ISETP.GT.AND P1, PT, R14, 0xc8, PT ;  /* 0x000000c80e00780c */ /* 0x000fe20003f24270 */
[----:B------:R-:W-:Y:S02]  /*bf20*/  BSSY B0, `(.L_x_401) ;  /* 0x000000f000007945 */ /* 0x000fe40003800000 */
[----:B-----5:R-:W-:Y:S01]  /*bf30*/  HADD2.F32 R12, -RZ, R15.H0_H0 ;  /* 0x2000000fff0c7230 */ /* 0x020fe20000004100 */
[----:B------:R-:W-:Y:S02]  /*bf40*/  IADD3 R10, P2, R10, R8, RZ ;  /* 0x000000080a0a7210 */ /* 0x000fe40007f5e0ff */
[----:B------:R-:W-:Y:S02]  /*bf50*/  ISETP.GT.AND P4, PT, R0, RZ, P1 ;  /* 0x000000ff0000720c */ /* 0x000fe40000f84270 */
[----:B------:R-:W-:Y:S01]  /*bf60*/  FMUL R12, R12, UR16 ;  /* 0x000000100c0c7c20 */ /* 0x000fe20008400000 */
[----:B------:R-:W-:-:S02]  /*bf70*/  IADD3.X R9, R11, R13, R9, P2, !PT ;  /* 0x0000000d0b097210 */ /* 0x000fc400017fe409 */
[C---:B------:R-:W-:Y:S01]  /*bf80*/  LEA R8, P2, R10.reuse, UR22, 0x1 ;  /* 0x000000160a087c11 */ /* 0x040fe2000f8408ff */
[----:B------:R-:W-:Y:S01]  /*bf90*/  FFMA R12, R25, UR13, R12 ;  /* 0x0000000d190c7c23 */ /* 0x000fe2000800000c */
[----:B------:R-:W-:Y:S02]  /*bfa0*/  @P3 MOV R11, R7 ;  /* 0x00000007000b3202 */ /* 0x000fe40000000f00 */
[----:B------:R-:W-:Y:S01]  /*bfb0*/  LEA.HI.X R9, R10, UR23, R9, 0x1, P2 ;  /* 0x000000170a097c11 */ /* 0x000fe200090f0c09 */
[----:B------:R-:W-:Y:S01]  /*bfc0*/  @P3 IMAD.MOV.U32 R10, RZ, RZ, R2 ;  /* 0x000000ffff0a3224 */ /* 0x000fe200078e0002 */
[----:B------:R-:W-:-:S05]  /*bfd0*/  F2FP.F16.F32.PACK_AB R12, RZ, R12 ;  /* 0x0000000cff0c723e */ /* 0x000fca00000000ff */
[----:B------:R0:W-:Y:S01]  /*bfe0*/  @P3 STG.E.U16 desc[UR14][R10.64+0x2], R12 ;  /* 0x0000020c0a003986 */ /* 0x0001e2000c10150e */
[----:B------:R-:W-:Y:S05]  /*bff0*/  @!P4 BRA `(.L_x_402) ;  /* 0x000000000004c947 */ /* 0x000fea0003800000 */
[----:B------:R2:W5:Y:S02]  /*c000*/  LDG.E.LTC128B.U16 R15, desc[UR14][R8.64] ;  /* 0x0000000e080f7981 */ /* 0x000564000c1e1520 */
.L_x_402:
[----:B------:R-:W-:Y:S05]  /*c010*/  BSYNC B0 ;  /* 0x0000000000007941 */ /* 0x000fea0003800000 */
.L_x_401:
[----:B0----5:R-:W-:Y:S01]  /*c020*/  HADD2.F32 R10, -RZ, R15.H0_H0 ;  /* 0x2000000fff0a7230 */ /* 0x021fe20000004100 */
[----:B------:R-:W-:Y:S01]  /*c030*/  ISETP.GT.AND P3, PT, R0, 0x1, P1 ;  /* 0x000000010000780c */ /* 0x000fe20000f64270 */
[----:B------:R-:W-:Y:S03]  /*c040*/  BSSY B0, `(.L_x_403) ;  /* 0x0000009000007945 */ /* 0x000fe60003800000 */
[----:B------:R-:W-:Y:S01]  /*c050*/  FMUL R11, R10, UR16 ;  /* 0x000000100a0b7c20 */ /* 0x000fe20008400000 */
[----:B------:R-:W-:-:S03]  /*c060*/  IADD3 R10, P2, R2, UR8, RZ ;  /* 0x00000008020a7c10 */ /* 0x000fc6000ff5e0ff */
[----:B------:R-:W-:-:S05]  /*c070*/  FFMA R11, R26, UR13, R11 ;  /* 0x0000000d1a0b7c23 */ /* 0x000fca000800000b */
[----:B------:R-:W-:Y:S02]  /*c080*/  F2FP.F16.F32.PACK_AB R12, RZ, R11 ;  /* 0x0000000bff0c723e */ /* 0x000fe400000000ff */
[----:B------:R-:W-:-:S05]  /*c090*/  IADD3.X R11, R7, UR5, RZ, P2, !PT ;  /* 0x00000005070b7c10 */ /* 0x000fca00097fe4ff */
[----:B------:R0:W-:Y:S01]  /*c0a0*/  @P4 STG.E.U16 desc[UR14][R10.64], R12 ;  /* 0x0000000c0a004986 */ /* 0x0001e2000c10150e */
[----:B------:R-:W-:Y:S05]  /*c0b0*/  @!P3 BRA `(.L_x_404) ;  /* 0x000000000004b947 */ /* 0x000fea0003800000 */
[----:B------:R3:W5:Y:S02]  /*c0c0*/  LDG.E.LTC128B.U16 R15, desc[UR14][R8.64+0x2] ;  /* 0x0000020e080f7981 */ /* 0x000764000c1e1520 */
.L_x_404:
[----:B------:R-:W-:Y:S05]  /*c0d0*/  BSYNC B0 ;  /* 0x0000000000007941 */ /* 0x000fea0003800000 */
.L_x_403:
        /* <DEDUP_REMOVED lines=9> */
.L_x_406:
[----:B------:R-:W-:Y:S05]  /*c170*/  BSYNC B0 ;  /* 0x0000000000007941 */ /* 0x000fea0003800000 */
.L_x_405:
[----:B0----5:R-:W-:Y:S01]  /*c180*/  HADD2.F32 R12, -RZ, R15.H0_H0 ;  /* 0x2000000fff0c7230 */ /* 0x021fe20000004100 */
[----:B------:R-:W-:Y:S01]  /*c190*/  ISETP.GT.AND P3, PT, R0, 0x9, P0 ;  /* 0x000000090000780c */ /* 0x000fe20000764270 */
[----:B------:R-:W-:Y:S03]  /*c1a0*/  BSSY B0, `(.L_x_407) ;  /* 0x000000a000007945 */ /* 0x000fe60003800000 */
        /* <DEDUP_REMOVED lines=9> */
.L_x_408:
[----:B------:R-:W-:Y:S05]  /*c240*/  BSYNC B0 ;  /* 0x0000000000007941 */ /* 0x000fea0003800000 */
.L_x_407:
[----:B0----5:R-:W-:Y:S01]  /*c250*/  HADD2.F32 R12, -RZ, R15.H0_H0 ;  /* 0x2000000fff0c7230 */ /* 0x021fe20000004100 */
[----:B------:R-:W-:Y:S01]  /*c260*/  ISETP.GT.AND P4, PT, R0, 0x8, P1 ;  /* 0x000000080000780c */ /* 0x000fe20000f84270 */
[----:B------:R-:W-:Y:S01]  /*c270*/  @P3 IMAD.MOV.U32 R13, RZ, RZ, R7 ;  /* 0x000000ffff0d3224 */ /* 0x000fe200078e0007 */
[----:B------:R-:W-:Y:S02]  /*c280*/  BSSY B0, `(.L_x_409) ;  /* 0x0000009000007945 */ /* 0x000fe40003800000 */
[----:B------:R-:W-:-:S04]  /*c290*/  FMUL R12, R12, UR16 ;  /* 0x000000100c0c7c20 */ /* 0x000fc80008400000 */
[----:B------:R-:W-:-:S05]  /*c2a0*/  FFMA R12, R29, UR13, R12 ;  /* 0x0000000d1d0c7c23 */ /* 0x000fca000800000c */
[----:B------:R-:W-:-:S04]  /*c2b0*/  F2FP.F16.F32.PACK_AB R12, RZ, R12 ;  /* 0x0000000cff0c723e */ /* 0x000fc800000000ff */
[----:B------:R-:W-:Y:S01]  /*c2c0*/  PRMT R14, R12, 0x7610, R14 ;  /* 0x000076100c0e7816 */ /* 0x000fe2000000000e */
[----:B------:R-:W-:-:S05]  /*c2d0*/  @P3 IMAD.MOV.U32 R12, RZ, RZ, R2 ;  /* 0x000000ffff0c3224 */ /* 0x000fca00078e0002 */
[----:B------:R0:W-:Y:S01]  /*c2e0*/  @P3 STG.E.U16 desc[UR14][R12.64+0x12], R14 ;  /* 0x0000120e0c003986 */ /* 0x0001e2000c10150e */
[----:B------:R-:W-:Y:S05]  /*c2f0*/  @!P4 BRA `(.L_x_410) ;  /* 0x000000000004c947 */ /* 0x000fea0003800000 */
[----:B------:R0:W5:Y:S02]  /*c300*/  LDG.E.LTC128B.U16 R15, desc[UR14][R8.64+0x10] ;  /* 0x0000100e080f7981 */ /* 0x000164000c1e1520 */
.L_x_410:
[----:B------:R-:W-:Y:S05]  /*c310*/  BSYNC B0 ;  /* 0x0000000000007941 */ /* 0x000fea0003800000 */
.L_x_409:
        /* <DEDUP_REMOVED lines=9> */
.L_x_412:
[----:B------:R-:W-:Y:S05]  /*c3b0*/  BSYNC B0 ;  /* 0x0000000000007941 */ /* 0x000fea0003800000 */
.L_x_411:
        /* <DEDUP_REMOVED lines=9> */
.L_x_414:
[----:B------:R-:W-:Y:S05]  /*c450*/  BSYNC B0 ;  /* 0x0000000000007941 */ /* 0x000fea0003800000 */
.L_x_413:
        /* <DEDUP_REMOVED lines=12> */
.L_x_416:
[----:B------:R-:W-:Y:S05]  /*c520*/  BSYNC B0 ;  /* 0x0000000000007941 */ /* 0x000fea0003800000 */
.L_x_415:
[----:B0----5:R-:W-:Y:S01]  /*c530*/  HADD2.F32 R12, -RZ, R15.H0_H0 ;  /* 0x2000000fff0c7230 */ /* 0x021fe20000004100 */
[----:B------:R-:W-:Y:S01]  /*c540*/  @P3 MOV R13, R7 ;  /* 0x00000007000d3202 */ /* 0x000fe20000000f00 */
[----:B------:R-:W-:Y:S01]  /*c550*/  BSSY B0, `(.L_x_417) ;  /* 0x000000a000007945 */ /* 0x000fe20003800000 */
[----:B------:R-:W-:Y:S02]  /*c560*/  ISETP.GT.AND P4, PT, R0, 0x10, P1 ;  /* 0x000000100000780c */ /* 0x000fe40000f84270 */
        /* <DEDUP_REMOVED lines=8> */
.L_x_418:
[----:B------:R-:W-:Y:S05]  /*c5f0*/  BSYNC B0 ;  /* 0x0000000000007941 */ /* 0x000fea0003800000 */
.L_x_417:
        /* <DEDUP_REMOVED lines=9> */
.L_x_420:
[----:B------:R-:W-:Y:S05]  /*c690*/  BSYNC B0 ;  /* 0x0000000000007941 */ /* 0x000fea0003800000 */
.L_x_419:
        /* <DEDUP_REMOVED lines=9> */
.L_x_422:
[----:B------:R-:W-:Y:S05]  /*c730*/  BSYNC B0 ;  /* 0x0000000000007941 */ /* 0x000fea0003800000 */
.L_x_421:
        /* <DEDUP_REMOVED lines=12> */
.L_x_424:
[----:B------:R-:W-:Y:S05]  /*c800*/  BSYNC B0 ;  /* 0x0000000000007941 */ /* 0x000fea0003800000 */
.L_x_423:
        /* <DEDUP_REMOVED lines=12> */
.L_x_426:
[----:B------:R-:W-:Y:S05]  /*c8d0*/  BSYNC B0 ;  /* 0x0000000000007941 */ /* 0x000fea0003800000 */
.L_x_425:
        /* <DEDUP_REMOVED lines=9> */
.L_x_428:
[----:B------:R-:W-:Y:S05]  /*c970*/  BSYNC B0 ;  /* 0x0000000000007941 */ /* 0x000fea0003800000 */
.L_x_427:
        /* <DEDUP_REMOVED lines=9> */
.L_x_430:
[----:B------:R-:W-:Y:S05]  /*ca10*/  BSYNC B0 ;  /* 0x0000000000007941 */ /* 0x000fea0003800000 */
.L_x_429:
        /* <DEDUP_REMOVED lines=12> */
.L_x_432:
[----:B------:R-:W-:Y:S05]  /*cae0*/  BSYNC B0 ;  /* 0x0000000000007941 */ /* 0x000fea0003800000 */
.L_x_431:
        /* <DEDUP_REMOVED lines=12> */
.L_x_434:
[----:B------:R-:W-:Y:S05]  /*cbb0*/  BSYNC B0 ;  /* 0x0000000000007941 */ /* 0x000fea0003800000 */
.L_x_433:
        /* <DEDUP_REMOVED lines=9> */
.L_x_436:
[----:B------:R-:W-:Y:S05]  /*cc50*/  BSYNC B0 ;  /* 0x0000000000007941 */ /* 0x000fea0003800000 */
.L_x_435:
        /* <DEDUP_REMOVED lines=9> */
.L_x_438:
[----:B------:R-:W-:Y:S05]  /*ccf0*/  BSYNC B0 ;  /* 0x0000000000007941 */ /* 0x000fea0003800000 */
.L_x_437:
        /* <DEDUP_REMOVED lines=12> */
.L_x_440:
[----:B------:R-:W-:Y:S05]  /*cdc0*/  BSYNC B0 ;  /* 0x0000000000007941 */ /* 0x000fea0003800000 */
.L_x_439:
        /* <DEDUP_REMOVED lines=12> */
.L_x_442:
[----:B------:R-:W-:Y:S05]  /*ce90*/  BSYNC B0 ;  /* 0x0000000000007941 */ /* 0x000fea0003800000 */
.L_x_441:
        /* <DEDUP_REMOVED lines=9> */
.L_x_444:
[----:B------:R-:W-:Y:S05]  /*cf30*/  BSYNC B0 ;  /* 0x0000000000007941 */ /* 0x000fea0003800000 */
.L_x_443:
        /* <DEDUP_REMOVED lines=9> */
.L_x_446:
[----:B------:R-:W-:Y:S05]  /*cfd0*/  BSYNC B0 ;  /* 0x0000000000007941 */ /* 0x000fea0003800000 */
.L_x_445:
        /* <DEDUP_REMOVED lines=12> */
.L_x_448:
[----:B------:R-:W-:Y:S05]  /*d0a0*/  BSYNC B0 ;  /* 0x0000000000007941 */ /* 0x000fea0003800000 */
.L_x_447:
        /* <DEDUP_REMOVED lines=12> */
.L_x_450:
[----:B------:R-:W-:Y:S05]  /*d170*/  BSYNC B0 ;  /* 0x0000000000007941 */ /* 0x000fea0003800000 */
.L_x_449:
[----:B-----5:R-:W-:Y:S01]  /*d180*/  HADD2.F32 R11, -RZ, R15.H0_H0 ;  /* 0x2000000fff0b7230 */ /* 0x020fe20000004100 */
[----:B------:R-:W-:Y:S01]  /*d190*/  ISETP.GT.AND P3, PT, R0, 0x31, P1 ;  /* 0x000000310000780c */ /* 0x000fe20000f64270 */
[----:B------:R-:W-:Y:S03]  /*d1a0*/  BSSY B0, `(.L_x_451) ;  /* 0x0000008000007945 */ /* 0x000fe60003800000 */
[----:B------:R-:W-:-:S04]  /*d1b0*/  FMUL R11, R11, UR16 ;  /* 0x000000100b0b7c20 */ /* 0x000fc80008400000 */
[----:B------:R-:W-:-:S05]  /*d1c0*/  FFMA R11, R50, UR13, R11 ;  /* 0x0000000d320b7c23 */ /* 0x000fca000800000b */
[----:B0-----:R-:W-:Y:S02]  /*d1d0*/  F2FP.F16.F32.PACK_AB R12, RZ, R11 ;  /* 0x0000000bff0c723e */ /* 0x001fe400000000ff */
[----:B------:R-:W-:-:S05]  /*d1e0*/  IADD3.X R11, R7, UR5, RZ, P2, !PT ;  /* 0x00000005070b7c10 */ /* 0x000fca00097fe4ff */
[----:B------:R0:W-:Y:S01]  /*d1f0*/  @P4 STG.E.U16 desc[UR14][R10.64+0x60], R12 ;  /* 0x0000600c0a004986 */ /* 0x0001e2000c10150e */
[----:B------:R-:W-:Y:S05]  /*d200*/  @!P3 BRA `(.L_x_452) ;  /* 0x000000000004b947 */ /* 0x000fea0003800000 */
[----:B------:R0:W5:Y:S02]  /*d210*/  LDG.E.LTC128B.U16 R15, desc[UR14][R8.64+0x62] ;  /* 0x0000620e080f7981 */ /* 0x000164000c1e1520 */
.L_x_452:
[----:B------:R-:W-:Y:S05]  /*d220*/  BSYNC B0 ;  /* 0x0000000000007941 */ /* 0x000fea0003800000 */
.L_x_451:
[----:B0----5:R-:W-:Y:S01]  /*d230*/  HADD2.F32 R12, -RZ, R15.H0_H0 ;  /* 0x2000000fff0c7230 */ /* 0x021fe20000004100 */
[----:B------:R-:W-:Y:S01]  /*d240*/  ISETP.GT.AND P2, PT, R0, 0x38, P0 ;  /* 0x000000380000780c */ /* 0x000fe20000744270 */
[----:B------:R-:W-:Y:S03]  /*d250*/  BSSY B0, `(.L_x_453) ;  /* 0x000000a000007945 */ /* 0x000fe60003800000 */
        /* <DEDUP_REMOVED lines=9> */
.L_x_454:
[----:B------:R-:W-:Y:S05]  /*d2f0*/  BSYNC B0 ;  /* 0x0000000000007941 */ /* 0x000fea0003800000 */
.L_x_453:
        /* <DEDUP_REMOVED lines=12> */
.L_x_456:
[----:B------:R-:W-:Y:S05]  /*d3c0*/  BSYNC B0 ;  /* 0x0000000000007941 */ /* 0x000fea0003800000 */
.L_x_455:
        /* <DEDUP_REMOVED lines=12> */
.L_x_458:
[----:B------:R-:W-:Y:S05]  /*d490*/  BSYNC B0 ;  /* 0x0000000000007941 */ /* 0x000fea0003800000 */
.L_x_457:
[----:B0----5:R-:W-:Y:S01]  /*d4a0*/  HADD2.F32 R12, -RZ, R15.H0_H0 ;  /* 0x2000000fff0c7230 */ /* 0x021fe20000004100 */
[----:B------:R-:W-:Y:S01]  /*d4b0*/  ISETP.GT.AND P3, PT, R0, 0x39, P1 ;  /* 0x000000390000780c */ /* 0x000fe20000f64270 */
[----:B------:R-:W-:Y:S03]  /*d4c0*/  BSSY B0, `(.L_x_459) ;  /* 0x000000a000007945 */ /* 0x000fe60003800000 */
[----:B------:R-:W-:Y:S01]  /*d4d0*/  FMUL R13, R12, UR16 ;  /* 0x000000100c0d7c20 */ /* 0x000fe20008400000 */
[----:B------:R-:W-:-:S03]  /*d4e0*/  VIADD R12, R2, UR8 ;  /* 0x00000008020c7c36 */ /* 0x000fc60008000000 */
[----:B------:R-:W-:-:S05]  /*d4f0*/  FFMA R13, R54, UR13, R13 ;  /* 0x0000000d360d7c23 */ /* 0x000fca000800000d */
[----:B------:R-:W-:-:S04]  /*d500*/  F2FP.F16.F32.PACK_AB R13, RZ, R13 ;  /* 0x0000000dff0d723e */ /* 0x000fc800000000ff */
[----:B------:R-:W-:Y:S02]  /*d510*/  PRMT R14, R13, 0x7610, R14 ;  /* 0x000076100d0e7816 */ /* 0x000fe4000000000e */
[----:B------:R-:W-:-:S05]  /*d520*/  @P2 MOV R13, R11 ;  /* 0x0000000b000d2202 */ /* 0x000fca0000000f00 */
[----:B------:R0:W-:Y:S01]  /*d530*/  @P2 STG.E.U16 desc[UR14][R12.64+0x70], R14 ;  /* 0x0000700e0c002986 */ /* 0x0001e2000c10150e */
[----:B------:R-:W-:Y:S05]  /*d540*/  @!P3 BRA `(.L_x_460) ;  /* 0x000000000004b947 */ /* 0x000fea0003800000 */
[----:B------:R0:W5:Y:S02]  /*d550*/  LDG.E.LTC128B.U16 R15, desc[UR14][R8.64+0x72] ;  /* 0x0000720e080f7981 */ /* 0x000164000c1e1520 */
.L_x_460:
[----:B------:R-:W-:Y:S05]  /*d560*/  BSYNC B0 ;  /* 0x0000000000007941 */ /* 0x000fea0003800000 */
.L_x_459:
        /* <DEDUP_REMOVED lines=12> */
.L_x_462:
[----:B------:R-:W-:Y:S05]  /*d630*/  BSYNC B0 ;  /* 0x0000000000007941 */ /* 0x000fea0003800000 */
.L_x_461:
        /* <DEDUP_REMOVED lines=12> */
.L_x_464:
[----:B------:R-:W-:Y:S05]  /*d700*/  BSYNC B0 ;  /* 0x0000000000007941 */ /* 0x000fea0003800000 */
.L_x_463:
        /* <DEDUP_REMOVED lines=12> */
.L_x_466:
[----:B------:R-:W-:Y:S05]  /*d7d0*/  BSYNC B0 ;  /* 0x0000000000007941 */ /* 0x000fea0003800000 */
.L_x_465:
        /* <DEDUP_REMOVED lines=12> */
.L_x_468:
[----:B------:R-:W-:Y:S05]  /*d8a0*/  BSYNC B0 ;  /* 0x0000000000007941 */ /* 0x000fea0003800000 */
.L_x_467:
        /* <DEDUP_REMOVED lines=12> */
.L_x_470:
[----:B------:R-:W-:Y:S05]  /*d970*/  BSYNC B0 ;  /* 0x0000000000007941 */ /* 0x000fea0003800000 */
.L_x_469:
        /* <DEDUP_REMOVED lines=12> */
.L_x_472:
[----:B------:R-:W-:Y:S05]  /*da40*/  BSYNC B0 ;  /* 0x0000000000007941 */ /* 0x000fea0003800000 */
.L_x_471:
        /* <DEDUP_REMOVED lines=12> */
.L_x_474:
[----:B------:R-:W-:Y:S05]  /*db10*/  BSYNC B0 ;  /* 0x0000000000007941 */ /* 0x000fea0003800000 */
.L_x_473:
        /* <DEDUP_REMOVED lines=12> */
.L_x_476:
[----:B------:R-:W-:Y:S05]  /*dbe0*/  BSYNC B0 ;  /* 0x0000000000007941 */ /* 0x000fea0003800000 */
.L_x_475:
        /* <DEDUP_REMOVED lines=12> */
.L_x_478:
[----:B------:R-:W-:Y:S05]  /*dcb0*/  BSYNC B0 ;  /* 0x0000000000007941 */ /* 0x000fea0003800000 */
.L_x_477:
        /* <DEDUP_REMOVED lines=12> */
.L_x_480:
[----:B------:R-:W-:Y:S05]  /*dd80*/  BSYNC B0 ;  /* 0x0000000000007941 */ /* 0x000fea0003800000 */
.L_x_479:
        /* <DEDUP_REMOVED lines=12> */
.L_x_482:
[----:B------:R-:W-:Y:S05]  /*de50*/  BSYNC B0 ;  /* 0x0000000000007941 */ /* 0x000fea0003800000 */
.L_x_481:
        /* <DEDUP_REMOVED lines=12> */
.L_x_484:
[----:B------:R-:W-:Y:S05]  /*df20*/  BSYNC B0 ;  /* 0x0000000000007941 */ /* 0x000fea0003800000 */
.L_x_483:
        /* <DEDUP_REMOVED lines=12> */
.L_x_486:
[----:B------:R-:W-:Y:S05]  /*dff0*/  BSYNC B0 ;  /* 0x0000000000007941 */ /* 0x000fea0003800000 */
.L_x_485:
        /* <DEDUP_REMOVED lines=12> */
.L_x_488:
[----:B------:R-:W-:Y:S05]  /*e0c0*/  BSYNC B0 ;  /* 0x0000000000007941 */ /* 0x000fea0003800000 */
.L_x_487:
        /* <DEDUP_REMOVED lines=12> */
.L_x_490:
[----:B------:R-:W-:Y:S05]  /*e190*/  BSYNC B0 ;  /* 0x0000000000007941 */ /* 0x000fea0003800000 */
.L_x_489:
        /* <DEDUP_REMOVED lines=12> */
.L_x_492:
[----:B------:R-:W-:Y:S05]  /*e260*/  BSYNC B0 ;  /* 0x0000000000007941 */ /* 0x000fea0003800000 */
.L_x_491:
        /* <DEDUP_REMOVED lines=12> */
.L_x_494:
[----:B------:R-:W-:Y:S05]  /*e330*/  BSYNC B0 ;  /* 0x0000000000007941 */ /* 0x000fea0003800000 */
.L_x_493:
        /* <DEDUP_REMOVED lines=12> */
.L_x_496:
[----:B------:R-:W-:Y:S05]  /*e400*/  BSYNC B0 ;  /* 0x0000000000007941 */ /* 0x000fea0003800000 */
.L_x_495:
        /* <DEDUP_REMOVED lines=12> */
.L_x_498:
[----:B------:R-:W-:Y:S05]  /*e4d0*/  BSYNC B0 ;  /* 0x0000000000007941 */ /* 0x000fea0003800000 */
.L_x_497:
        /* <DEDUP_REMOVED lines=12> */
.L_x_500:
[----:B------:R-:W-:Y:S05]  /*e5a0*/  BSYNC B0 ;  /* 0x0000000000007941 */ /* 0x000fea0003800000 */
.L_x_499:
        /* <DEDUP_REMOVED lines=12> */
.L_x_502:
[----:B------:R-:W-:Y:S05]  /*e670*/  BSYNC B0 ;  /* 0x0000000000007941 */ /* 0x000fea0003800000 */
.L_x_501:
        /* <DEDUP_REMOVED lines=12> */
.L_x_504:
[----:B------:R-:W-:Y:S05]  /*e740*/  BSYNC B0 ;  /* 0x0000000000007941 */ /* 0x000fea0003800000 */
.L_x_503:
        /* <DEDUP_REMOVED lines=12> */
.L_x_506:
[----:B------:R-:W-:Y:S05]  /*e810*/  BSYNC B0 ;  /* 0x0000000000007941 */ /* 0x000fea0003800000 */
.L_x_505:
        /* <DEDUP_REMOVED lines=12> */
.L_x_508:
[----:B------:R-:W-:Y:S05]  /*e8e0*/  BSYNC B0 ;  /* 0x0000000000007941 */ /* 0x000fea0003800000 */
.L_x_507:
        /* <DEDUP_REMOVED lines=12> */
.L_x_510:
[----:B------:R-:W-:Y:S05]  /*e9b0*/  BSYNC B0 ;  /* 0x0000000000007941 */ /* 0x000fea0003800000 */
.L_x_509:
        /* <DEDUP_REMOVED lines=12> */
.L_x_512:
[----:B------:R-:W-:Y:S05]  /*ea80*/  BSYNC B0 ;  /* 0x0000000000007941 */ /* 0x000fea0003800000 */
.L_x_511:
        /* <DEDUP_REMOVED lines=12> */
.L_x_514:
[----:B------:R-:W-:Y:S05]  /*eb50*/  BSYNC B0 ;  /* 0x0000000000007941 */ /* 0x000fea0003800000 */
.L_x_513:
        /* <DEDUP_REMOVED lines=12> */
.L_x_516:
[----:B------:R-:W-:Y:S05]  /*ec20*/  BSYNC B0 ;  /* 0x0000000000007941 */ /* 0x000fea0003800000 */
.L_x_515:
        /* <DEDUP_REMOVED lines=12> */
.L_x_518:
[----:B------:R-:W-:Y:S05]  /*ecf0*/  BSYNC B0 ;  /* 0x0000000000007941 */ /* 0x000fea0003800000 */
.L_x_517:
        /* <DEDUP_REMOVED lines=12> */
.L_x_520:
[----:B------:R-:W-:Y:S05]  /*edc0*/  BSYNC B0 ;  /* 0x0000000000007941 */ /* 0x000fea0003800000 */
.L_x_519:
[----:B01--45:R-:W-:Y:S01]  /*edd0*/  HADD2.F32 R4, -RZ, R15.H0_H0 ;  /* 0x2000000fff047230 */ /* 0x033fe20000004100 */
[----:B------:R-:W-:Y:S01]  /*ede0*/  ISETP.GT.AND P2, PT, R0, 0x78, P1 ;  /* 0x000000780000780c */ /* 0x000fe20000f44270 */
[----:B------:R-:W-:Y:S01]  /*edf0*/  @P0 IMAD.MOV.U32 R6, RZ, RZ, R2 ;  /* 0x000000ffff060224 */ /* 0x000fe200078e0002 */
[----:B------:R-:W-:Y:S02]  /*ee00*/  BSSY B0, `(.L_x_521) ;  /* 0x0000007000007945 */ /* 0x000fe40003800000 */
[----:B------:R-:W-:-:S04]  /*ee10*/  FMUL R4, R4, UR16 ;  /* 0x0000001004047c20 */ /* 0x000fc80008400000 */
[----:B------:R-:W-:-:S05]  /*ee20*/  FFMA R4, R85, UR13, R4 ;  /* 0x0000000d55047c23 */ /* 0x000fca0008000004 */
[----:B------:R-:W-:-:S05]  /*ee30*/  F2FP.F16.F32.PACK_AB R4, RZ, R4 ;  /* 0x00000004ff04723e */ /* 0x000fca00000000ff */
[----:B------:R0:W-:Y:S01]  /*ee40*/  @P0 STG.E.U16 desc[UR14][R6.64+0xf2], R4 ;  /* 0x0000f20406000986 */ /* 0x0001e2000c10150e */
[----:B------:R-:W-:Y:S05]  /*ee50*/  @!P2 BRA `(.L_x_522) ;  /* 0x000000000004a947 */ /* 0x000fea0003800000 */
[----:B------:R1:W5:Y:S02]  /*ee60*/  LDG.E.LTC128B.U16 R15, desc[UR14][R8.64+0xf0] ;  /* 0x0000f00e080f7981 */ /* 0x000364000c1e1520 */
.L_x_522:
[----:B------:R-:W-:Y:S05]  /*ee70*/  BSYNC B0 ;  /* 0x0000000000007941 */ /* 0x000fea0003800000 */
.L_x_521:
[----:B0----5:R-:W-:Y:S01]  /*ee80*/  HADD2.F32 R4, -RZ, R15.H0_H0 ;  /* 0x2000000fff047230 */ /* 0x021fe20000004100 */
[----:B------:R-:W-:Y:S01]  /*ee90*/  ISETP.GT.AND P1, PT, R0, 0x79, P1 ;  /* 0x000000790000780c */ /* 0x000fe20000f24270 */
[----:B------:R-:W-:Y:S03]  /*eea0*/  BSSY B0, `(.L_x_523) ;  /* 0x000000a000007945 */ /* 0x000fe60003800000 */
[----:B------:R-:W-:Y:S01]  /*eeb0*/  FMUL R5, R4, UR16 ;  /* 0x0000001004057c20 */ /* 0x000fe20008400000 */
[----:B------:R-:W-:-:S03]  /*eec0*/  VIADD R4, R2, UR8 ;  /* 0x0000000802047c36 */ /* 0x000fc60008000000 */
[----:B------:R-:W-:-:S05]  /*eed0*/  FFMA R5, R86, UR13, R5 ;  /* 0x0000000d56057c23 */ /* 0x000fca0008000005 */
[----:B------:R-:W-:-:S04]  /*eee0*/  F2FP.F16.F32.PACK_AB R5, RZ, R5 ;  /* 0x00000005ff05723e */ /* 0x000fc800000000ff */
[----:B------:R-:W-:Y:S01]  /*eef0*/  PRMT R0, R5, 0x7610, R0 ;  /* 0x0000761005007816 */ /* 0x000fe20000000000 */
[----:B------:R-:W-:-:S05]  /*ef00*/  @P2 IMAD.MOV.U32 R5, RZ, RZ, R11 ;  /* 0x000000ffff052224 */ /* 0x000fca00078e000b */
[----:B------:R0:W-:Y:S01]  /*ef10*/  @P2 STG.E.U16 desc[UR14][R4.64+0xf0], R0 ;  /* 0x0000f00004002986 */ /* 0x0001e2000c10150e */
[----:B------:R-:W-:Y:S05]  /*ef20*/  @!P1 BRA `(.L_x_524) ;  /* 0x0000000000049947 */ /* 0x000fea0003800000 */
[----:B------:R4:W5:Y:S02]  /*ef30*/  LDG.E.LTC128B.U16 R15, desc[UR14][R8.64+0xf2] ;  /* 0x0000f20e080f7981 */ /* 0x000964000c1e1520 */
.L_x_524:
[----:B------:R-:W-:Y:S05]  /*ef40*/  BSYNC B0 ;  /* 0x0000000000007941 */ /* 0x000fea0003800000 */
.L_x_523:
[----:B-----5:R-:W-:Y:S01]  /*ef50*/  HADD2.F32 R15, -RZ, R15.H0_H0 ;  /* 0x2000000fff0f7230 */ /* 0x020fe20000004100 */
[----:B------:R-:W-:-:S04]  /*ef60*/  IADD3 R2, R2, UR8, RZ ;  /* 0x0000000802027c10 */ /* 0x000fc8000fffe0ff */
[----:B0-----:R-:W-:-:S04]  /*ef70*/  FMUL R0, R15, UR16 ;  /* 0x000000100f007c20 */ /* 0x001fc80008400000 */
[----:B------:R-:W-:Y:S01]  /*ef80*/  FFMA R0, R87, UR13, R0 ;  /* 0x0000000d57007c23 */ /* 0x000fe20008000000 */
[----:B------:R-:W-:Y:S06]  /*ef90*/  @!P1 EXIT ;  /* 0x000000000000994d */ /* 0x000fec0003800000 */
[----:B------:R-:W-:Y:S01]  /*efa0*/  F2FP.F16.F32.PACK_AB R0, RZ, R0 ;  /* 0x00000000ff00723e */ /* 0x000fe200000000ff */
[----:B------:R-:W-:-:S05]  /*efb0*/  IMAD.MOV.U32 R3, RZ, RZ, R11 ;  /* 0x000000ffff037224 */ /* 0x000fca00078e000b */
[----:B------:R-:W-:Y:S01]  /*efc0*/  STG.E.U16 desc[UR14][R2.64+0xf2], R0 ;  /* 0x0000f20002007986 */ /* 0x000fe2000c10150e */
[----:B------:R-:W-:Y:S05]  /*efd0*/  EXIT ;  /* 0x000000000000794d */ /* 0x000fea0003800000 */
.L_x_22:
[----:B------:R-:W2:Y:S01]  /*efe0*/  LDL.LU R7, [R1+0x8] ;  /* 0x0000080001077983 */ /* 0x000ea20000300800 */
[----:B------:R-:W-:-:S03]  /*eff0*/  ULDC.64 UR6, c[0x0][0x5c8] ;  /* 0x0001720000067ab9 */ /* 0x000fc60000000a00 */
[----:B------:R-:W3:Y:S04]  /*f000*/  LDL.LU R6, [R1+0xc] ;  /* 0x00000c0001067983 */ /* 0x000ee80000300800 */
[----:B------:R-:W4:Y:S04]  /*f010*/  LDL.LU R8, [R1+0x18] ;  /* 0x0000180001087983 */ /* 0x000f280000300800 */
[----:B------:R-:W5:Y:S04]  /*f020*/  LDL.LU R252, [R1+0x4c] ;  /* 0x00004c0001fc7983 */ /* 0x000f680000300800 */
        /* <DEDUP_REMOVED lines=35> */
[----:B------:R-:W5:Y:S01]  /*f260*/  LDL.LU R232, [R1+0xdc] ;  /* 0x0000dc0001e87983 */ /* 0x000f620000300800 */
[----:B------:R-:W-:-:S03]  /*f270*/  LEA R2, P2, R4, UR6, 0x1 ;  /* 0x0000000604027c11 */ /* 0x000fc6000f8408ff */
[----:B------:R-:W5:Y:S04]  /*f280*/  LDL.LU R231, [R1+0xe0] ;  /* 0x0000e00001e77983 */ /* 0x000f680000300800 */
[----:B------:R-:W5:Y:S04]  /*f290*/  LDL.LU R233, [R1+0xe4] ;  /* 0x0000e40001e97983 */ /* 0x000f680000300800 */
[----:B------:R-:W5:Y:S04]  /*f2a0*/  LDL.LU R234, [R1+0xe8] ;  /* 0x0000e80001ea7983 */ /* 0x000f680000300800 */
[----:B------:R-:W5:Y:S01]  /*f2b0*/  LDL.LU R235, [R1+0xec] ;  /* 0x0000ec0001eb7983 */ /* 0x000f620000300800 */
[----:B------:R-:W-:-:S03]  /*f2c0*/  LEA.HI.X R3, R4, UR7, R3, 0x1, P2 ;  /* 0x0000000704037c11 */ /* 0x000fc600090f0c03 */
[----:B------:R-:W5:Y:S04]  /*f2d0*/  LDL.LU R236, [R1+0xf0] ;  /* 0x0000f00001ec7983 */ /* 0x000f680000300800 */
[----:B------:R-:W5:Y:S04]  /*f2e0*/  LDL.LU R237, [R1+0xf4] ;  /* 0x0000f40001ed7983 */ /* 0x000f680000300800 */
[----:B------:R-:W5:Y:S04]  /*f2f0*/  LDL.LU R238, [R1+0xf8] ;  /* 0x0000f80001ee7983 */ /* 0x000f680000300800 */
[----:B------:R-:W5:Y:S04]  /*f300*/  LDL.LU R239, [R1+0xfc] ;  /* 0x0000fc0001ef7983 */ /* 0x000f680000300800 */
[----:B------:R-:W4:Y:S04]  /*f310*/  LDL.LU R4, [R1+0x4] ;  /* 0x0000040001047983 */ /* 0x000f280000300800 */
[----:B------:R-:W5:Y:S01]  /*f320*/  LDL.LU R5, [R1] ;  /* 0x0000000001057983 */ /* 0x000f620000300800 */
[----:B------:R-:W-:Y:S01]  /*f330*/  ISETP.GT.AND P2, PT, R0, 0x1, P0 ;  /* 0x000000010000780c */ /* 0x000fe20000744270 */
[----:B------:R-:W-:-:S02]  /*f340*/  USHF.L.U32 UR9, UR4, 0x1, URZ ;  /* 0x0000000104097899 */ /* 0x000fc4000800063f */
[----:B------:R-:W-:Y:S01]  /*f350*/  USHF.L.U64.HI UR8, UR4, 0x1, UR5 ;  /* 0x0000000104087899 */ /* 0x000fe20008010205 */
[----:B--2---:R-:W-:Y:S01]  /*f360*/  FMUL R7, R7, UR13 ;  /* 0x0000000d07077c20 */ /* 0x004fe20008400000 */
[----:B---3--:R-:W-:-:S04]  /*f370*/  FMUL R6, R6, UR13 ;  /* 0x0000000d06067c20 */ /* 0x008fc80008400000 */
[----:B------:R-:W-:Y:S02]  /*f380*/  F2FP.F16.F32.PACK_AB R7, RZ, R7 ;  /* 0x00000007ff07723e */ /* 0x000fe400000000ff */
[----:B------:R-:W-:Y:S01]  /*f390*/  F2FP.F16.F32.PACK_AB R6, RZ, R6 ;  /* 0x00000006ff06723e */ /* 0x000fe200000000ff */
[----:B----4-:R-:W-:Y:S01]  /*f3a0*/  FMUL R4, R4, UR13 ;  /* 0x0000000d04047c20 */ /* 0x010fe20008400000 */
[----:B-----5:R-:W-:-:S04]  /*f3b0*/  FMUL R5, R5, UR13 ;  /* 0x0000000d05057c20 */ /* 0x020fc80008400000 */
[----:B------:R-:W-:Y:S02]  /*f3c0*/  F2FP.F16.F32.PACK_AB R4, RZ, R4 ;  /* 0x00000004ff04723e */ /* 0x000fe400000000ff */
[----:B------:R-:W-:-:S03]  /*f3d0*/  F2FP.F16.F32.PACK_AB R5, RZ, R5 ;  /* 0x00000005ff05723e */ /* 0x000fc600000000ff */
[----:B------:R1:W-:Y:S04]  /*f3e0*/  @P2 STG.E.U16 desc[UR14][R2.64+0x2], R4 ;  /* 0x0000020402002986 */ /* 0x0003e8000c10150e */
[----:B------:R2:W-:Y:S01]  /*f3f0*/  @P1 STG.E.U16 desc[UR14][R2.64], R5 ;  /* 0x0000000502001986 */ /* 0x0005e2000c10150e */
[----:B------:R-:W-:-:S04]  /*f400*/  ISETP.GT.AND P1, PT, R14, 0x8, PT ;  /* 0x000000080e00780c */ /* 0x000fc80003f24270 */
[----:B------:R-:W-:Y:S02]  /*f410*/  ISETP.GT.AND P2, PT, R0, RZ, P1 ;  /* 0x000000ff0000720c */ /* 0x000fe40000f44270 */
[----:B-1----:R-:W-:-:S04]  /*f420*/  IADD3 R4, P3, R2, UR9, RZ ;  /* 0x0000000902047c10 */ /* 0x002fc8000ff7e0ff */
[----:B--2---:R-:W-:-:S07]  /*f430*/  IADD3.X R5, R3, UR8, RZ, P3, !PT ;  /* 0x0000000803057c10 */ /* 0x004fce0009ffe4ff */
[----:B------:R1:W-:Y:S01]  /*f440*/  @P2 STG.E.U16 desc[UR14][R4.64], R7 ;  /* 0x0000000704002986 */ /* 0x0003e2000c10150e */
[----:B------:R-:W-:-:S03]  /*f450*/  ISETP.GT.AND P2, PT, R0, 0x1, P1 ;  /* 0x000000010000780c */ /* 0x000fc60000f44270 */
[----:B-1----:R-:W2:Y:S10]  /*f460*/  LDL.LU R7, [R1+0x14] ;  /* 0x0000140001077983 */ /* 0x002eb40000300800 */
[----:B------:R1:W-:Y:S04]  /*f470*/  @P2 STG.E.U16 desc[UR14][R4.64+0x2], R6 ;  /* 0x0000020604002986 */ /* 0x0003e8000c10150e */
[----:B-1----:R-:W3:Y:S01]  /*f480*/  LDL.LU R6, [R1+0x10] ;  /* 0x0000100001067983 */ /* 0x002ee20000300800 */
[----:B------:R-:W-:Y:S01]  /*f490*/  ISETP.GT.AND P2, PT, R0, 0x8, P0 ;  /* 0x000000080000780c */ /* 0x000fe20000744270 */
[----:B------:R-:W-:Y:S01]  /*f4a0*/  FMUL R8, R8, UR13 ;  /* 0x0000000d08087c20 */ /* 0x000fe20008400000 */
[----:B------:R-:W-:-:S02]  /*f4b0*/  ISETP.GT.AND P3, PT, R0, 0x9, P0 ;  /* 0x000000090000780c */ /* 0x000fc40000764270 */
[----:B------:R-:W-:Y:S01]  /*f4c0*/  ISETP.GT.AND P4, PT, R0, 0x8, P1 ;  /* 0x000000080000780c */ /* 0x000fe20000f84270 */
[----:B--2---:R-:W-:-:S05]  /*f4d0*/  FMUL R7, R7, UR13 ;  /* 0x0000000d07077c20 */ /* 0x004fca0008400000 */
[----:B------:R-:W-:Y:S01]  /*f4e0*/  F2FP.F16.F32.PACK_AB R7, RZ, R7 ;  /* 0x00000007ff07723e */ /* 0x000fe200000000ff */
[----:B---3--:R-:W-:-:S05]  /*f4f0*/  FMUL R6, R6, UR13 ;  /* 0x0000000d06067c20 */ /* 0x008fca0008400000 */
[----:B------:R-:W-:-:S04]  /*f500*/  F2FP.F16.F32.PACK_AB R6, RZ, R6 ;  /* 0x00000006ff06723e */ /* 0x000fc800000000ff */
[----:B------:R-:W-:Y:S02]  /*f510*/  PRMT R9, R6, 0x7610, R9 ;  /* 0x0000761006097816 */ /* 0x000fe40000000009 */
[----:B------:R-:W-:Y:S01]  /*f520*/  F2FP.F16.F32.PACK_AB R6, RZ, R8 ;  /* 0x00000008ff06723e */ /* 0x000fe200000000ff */
[----:B------:R1:W-:Y:S04]  /*f530*/  @P3 STG.E.U16 desc[UR14][R2.64+0x12], R7 ;  /* 0x0000120702003986 */ /* 0x0003e8000c10150e */
[----:B------:R-:W2:Y:S04]  /*f540*/  LDL.LU R8, [R1+0x28] ;  /* 0x0000280001087983 */ /* 0x000ea80000300800 */
[----:B------:R-:W-:Y:S04]  /*f550*/  @P2 STG.E.U16 desc[UR14][R2.64+0x10], R9 ;  /* 0x0000100902002986 */ /* 0x000fe8000c10150e */
[----:B-1----:R-:W3:Y:S04]  /*f560*/  LDL.LU R7, [R1+0x24] ;  /* 0x0000240001077983 */ /* 0x002ee80000300800 */
[----:B------:R1:W-:Y:S04]  /*f570*/  @P4 STG.E.U16 desc[UR14][R4.64+0x10], R6 ;  /* 0x0000100604004986 */ /* 0x0003e8000c10150e */
[----:B-1----:R-:W4:Y:S01]  /*f580*/  LDL.LU R6, [R1+0x1c] ;  /* 0x00001c0001067983 */ /* 0x002f220000300800 */
[----:B------:R-:W-:Y:S01]  /*f590*/  ISETP.GT.AND P2, PT, R0, 0x9, P1 ;  /* 0x000000090000780c */ /* 0x000fe20000f44270 */
[----:B----4-:R-:W-:-:S05]  /*f5a0*/  FMUL R6, R6, UR13 ;  /* 0x0000000d06067c20 */ /* 0x010fca0008400000 */
[----:B------:R-:W-:-:S07]  /*f5b0*/  F2FP.F16.F32.PACK_AB R6, RZ, R6 ;  /* 0x00000006ff06723e */ /* 0x000fce00000000ff */
[----:B------:R1:W-:Y:S04]  /*f5c0*/  @P2 STG.E.U16 desc[UR14][R4.64+0x12], R6 ;  /* 0x0000120604002986 */ /* 0x0003e8000c10150e */
[----:B-1----:R-:W4:Y:S01]  /*f5d0*/  LDL.LU R6, [R1+0x20] ;  /* 0x0000200001067983 */ /* 0x002f220000300800 */
[----:B--2---:R-:W-:Y:S01]  /*f5e0*/  FMUL R8, R8, UR13 ;  /* 0x0000000d08087c20 */ /* 0x004fe20008400000 */
[C---:B------:R-:W-:Y:S01]  /*f5f0*/  ISETP.GT.AND P2, PT, R0.reuse, 0x10, P0 ;  /* 0x000000100000780c */ /* 0x040fe20000744270 */
[----:B---3--:R-:W-:Y:S01]  /*f600*/  FMUL R7, R7, UR13 ;  /* 0x0000000d07077c20 */ /* 0x008fe20008400000 */
[C---:B------:R-:W-:Y:S02]  /*f610*/  ISETP.GT.AND P3, PT, R0.reuse, 0x11, P0 ;  /* 0x000000110000780c */ /* 0x040fe40000764270 */
[----:B------:R-:W-:-:S02]  /*f620*/  ISETP.GT.AND P4, PT, R0, 0x10, P1 ;  /* 0x000000100000780c */ /* 0x000fc40000f84270 */
[----:B------:R-:W-:Y:S01]  /*f630*/  F2FP.F16.F32.PACK_AB R7, RZ, R7 ;  /* 0x00000007ff07723e */ /* 0x000fe200000000ff */
[----:B----4-:R-:W-:-:S05]  /*f640*/  FMUL R6, R6, UR13 ;  /* 0x0000000d06067c20 */ /* 0x010fca0008400000 */
[----:B------:R-:W-:-:S04]  /*f650*/  F2FP.F16.F32.PACK_AB R6, RZ, R6 ;  /* 0x00000006ff06723e */ /* 0x000fc800000000ff */
[----:B------:R-:W-:Y:S02]  /*f660*/  PRMT R9, R6, 0x7610, R9 ;  /* 0x0000761006097816 */ /* 0x000fe40000000009 */
[----:B------:R-:W-:Y:S02]  /*f670*/  F2FP.F16.F32.PACK_AB R6, RZ, R8 ;  /* 0x00000008ff06723e */ /* 0x000fe400000000ff */
[----:B------:R-:W2:Y:S04]  /*f680*/  LDL.LU R8, [R1+0x2c] ;  /* 0x00002c0001087983 */ /* 0x000ea80000300800 */
[----:B------:R1:W-:Y:S01]  /*f690*/  @P2 STG.E.U16 desc[UR14][R2.64+0x20], R9 ;  /* 0x0000200902002986 */ /* 0x0003e2000c10150e */
[----:B------:R-:W-:-:S03]  /*f6a0*/  ISETP.GT.AND P2, PT, R0, 0x11, P1 ;  /* 0x000000110000780c */ /* 0x000fc60000f44270 */
[----:B------:R-:W-:Y:S04]  /*f6b0*/  @P3 STG.E.U16 desc[UR14][R2.64+0x22], R7 ;  /* 0x0000220702003986 */ /* 0x000fe8000c10150e */
[----:B------:R3:W-:Y:S04]  /*f6c0*/  @P4 STG.E.U16 desc[UR14][R4.64+0x20], R6 ;  /* 0x0000200604004986 */ /* 0x0007e8000c10150e */
[----:B-1----:R-:W4:Y:S01]  /*f6d0*/  LDL.LU R9, [R1+0x34] ;  /* 0x0000340001097983 */ /* 0x002f220000300800 */
[----:B--2---:R-:W-:-:S05]  /*f6e0*/  FMUL R8, R8, UR13 ;  /* 0x0000000d08087c20 */ /* 0x004fca0008400000 */
[----:B------:R-:W-:-:S04]  /*f6f0*/  F2FP.F16.F32.PACK_AB R8, RZ, R8 ;  /* 0x00000008ff08723e */ /* 0x000fc800000000ff */
[----:B---3--:R-:W-:Y:S02]  /*f700*/  PRMT R6, R8, 0x7610, R6 ;  /* 0x0000761008067816 */ /* 0x008fe40000000006 */
[----:B------:R-:W2:Y:S04]  /*f710*/  LDL.LU R8, [R1+0x30] ;  /* 0x0000300001087983 */ /* 0x000ea80000300800 */
[----:B------:R1:W-:Y:S04]  /*f720*/  @P2 STG.E.U16 desc[UR14][R4.64+0x22], R6 ;  /* 0x0000220604002986 */ /* 0x0003e8000c10150e */
[----:B-1----:R-:W3:Y:S01]  /*f730*/  LDL.LU R6, [R1+0x3c] ;  /* 0x00003c0001067983 */ /* 0x002ee20000300800 */
[----:B------:R-:W-:Y:S01]  /*f740*/  ISETP.GT.AND P2, PT, R0, 0x18, P0 ;  /* 0x000000180000780c */ /* 0x000fe20000744270 */
[----:B----4-:R-:W-:Y:S01]  /*f750*/  FMUL R9, R9, UR13 ;  /* 0x0000000d09097c20 */ /* 0x010fe20008400000 */
[----:B--2---:R-:W-:-:S05]  /*f760*/  FMUL R8, R8, UR13 ;  /* 0x0000000d08087c20 */ /* 0x004fca0008400000 */
[----:B------:R-:W-:Y:S02]  /*f770*/  F2FP.F16.F32.PACK_AB R7, RZ, R8 ;  /* 0x00000008ff07723e */ /* 0x000fe400000000ff */
[----:B------:R-:W-:Y:S02]  /*f780*/  F2FP.F16.F32.PACK_AB R8, RZ, R9 ;  /* 0x00000009ff08723e */ /* 0x000fe400000000ff */
[----:B------:R-:W2:Y:S01]  /*f790*/  LDL.LU R9, [R1+0x38] ;  /* 0x0000380001097983 */ /* 0x000ea20000300800 */
[C---:B------:R-:W-:Y:S02]  /*f7a0*/  ISETP.GT.AND P3, PT, R0.reuse, 0x19, P0 ;  /* 0x000000190000780c */ /* 0x040fe40000764270 */
[----:B------:R-:W-:Y:S01]  /*f7b0*/  ISETP.GT.AND P4, PT, R0, 0x18, P1 ;  /* 0x000000180000780c */ /* 0x000fe20000f84270 */
[----:B------:R1:W-:Y:S01]  /*f7c0*/  @P2 STG.E.U16 desc[UR14][R2.64+0x30], R7 ;  /* 0x0000300702002986 */ /* 0x0003e2000c10150e */
[----:B---3--:R-:W-:-:S05]  /*f7d0*/  FMUL R6, R6, UR13 ;  /* 0x0000000d06067c20 */ /* 0x008fca0008400000 */
[----:B------:R-:W-:Y:S01]  /*f7e0*/  F2FP.F16.F32.PACK_AB R6, RZ, R6 ;  /* 0x00000006ff06723e */ /* 0x000fe200000000ff */
[----:B-1----:R-:W3:Y:S03]  /*f7f0*/  LDL.LU R7, [R1+0x44] ;  /* 0x0000440001077983 */ /* 0x002ee60000300800 */
[----:B------:R-:W-:Y:S02]  /*f800*/  PRMT R10, R6, 0x7610, R10 ;  /* 0x00007610060a7816 */ /* 0x000fe4000000000a */
[----:B------:R-:W4:Y:S04]  /*f810*/  LDL.LU R6, [R1+0x40] ;  /* 0x0000400001067983 */ /* 0x000f280000300800 */
[----:B------:R1:W-:Y:S01]  /*f820*/  @P3 STG.E.U16 desc[UR14][R2.64+0x32], R8 ;  /* 0x0000320802003986 */ /* 0x0003e2000c10150e */
[----:B------:R-:W-:-:S02]  /*f830*/  ISETP.GT.AND P2, PT, R0, 0x19, P1 ;  /* 0x000000190000780c */ /* 0x000fc40000f44270 */
[----:B------:R-:W-:Y:S01]  /*f840*/  ISETP.GT.AND P5, PT, R0, 0x30, P1 ;  /* 0x000000300000780c */ /* 0x000fe20000fa4270 */
[----:B------:R-:W-:Y:S01]  /*f850*/  FMUL R12, R12, UR13 ;  /* 0x0000000d0c0c7c20 */ /* 0x000fe20008400000 */
        /* <DEDUP_REMOVED lines=31> */
[----:B------:R-:W-:-:S02]  /*fa50*/  USHF.L.U32 UR6, UR18, 0x6, URZ ;  /* 0x0000000612067899 */ /* 0x000fc4000800063f */
[----:B------:R-:W-:Y:S01]  /*fa60*/  USHF.L.U64.HI UR7, UR18, 0x6, UR19 ;  /* 0x0000000612077899 */ /* 0x000fe20008010213 */
[----:B------:R-:W-:Y:S01]  /*fa70*/  FMUL R152, R152, UR13 ;  /* 0x0000000d98987c20 */ /* 0x000fe20008400000 */
[----:B------:R-:W-:Y:S01]  /*fa80*/  FMUL R153, R153, UR13 ;  /* 0x0000000d99997c20 */ /* 0x000fe20008400000 */
[----:B------:R-:W-:Y:S01]  /*fa90*/  FMUL R154, R154, UR13 ;  /* 0x0000000d9a9a7c20 */ /* 0x000fe20008400000 */
[----:B------:R-:W-:Y:S01]  /*faa0*/  FMUL R155, R155, UR13 ;  /* 0x0000000d9b9b7c20 */ /* 0x000fe20008400000 */
[----:B--2---:R-:W-:-:S05]  /*fab0*/  FMUL R9, R9, UR13 ;  /* 0x0000000d09097c20 */ /* 0x004fca0008400000 */
[----:B------:R-:W-:Y:S01]  /*fac0*/  F2FP.F16.F32.PACK_AB R9, RZ, R9 ;  /* 0x00000009ff09723e */ /* 0x000fe200000000ff */
[----:B----4-:R-:W-:-:S05]  /*fad0*/  FMUL R6, R6, UR13 ;  /* 0x0000000d06067c20 */ /* 0x010fca0008400000 */
[----:B-1----:R-:W-:Y:S02]  /*fae0*/  F2FP.F16.F32.PACK_AB R8, RZ, R6 ;  /* 0x00000006ff08723e */ /* 0x002fe400000000ff */
[----:B------:R-:W2:Y:S04]  /*faf0*/  LDL.LU R6, [R1+0x48] ;  /* 0x0000480001067983 */ /* 0x000ea80000300800 */
[----:B------:R1:W-:Y:S04]  /*fb00*/  @P4 STG.E.U16 desc[UR14][R4.64+0x30], R9 ;  /* 0x0000300904004986 */ /* 0x0003e8000c10150e */
[----:B------:R-:W-:Y:S01]  /*fb10*/  @P2 STG.E.U16 desc[UR14][R4.64+0x32], R10 ;  /* 0x0000320a04002986 */ /* 0x000fe2000c10150e */
[C---:B------:R-:W-:Y:S01]  /*fb20*/  ISETP.GT.AND P2, PT, R0.reuse, 0x20, P0 ;  /* 0x000000200000780c */ /* 0x040fe20000744270 */
[----:B---3--:R-:W-:Y:S01]  /*fb30*/  FMUL R7, R7, UR13 ;  /* 0x0000000d07077c20 */ /* 0x008fe20008400000 */
[----:B------:R-:W-:-:S02]  /*fb40*/  ISETP.GT.AND P3, PT, R0, 0x21, P0 ;  /* 0x000000210000780c */ /* 0x000fc40000764270 */
[----:B------:R-:W-:Y:S02]  /*fb50*/  ISETP.GT.AND P4, PT, R0, 0x20, P1 ;  /* 0x000000200000780c */ /* 0x000fe40000f84270 */
[----:B------:R-:W-:-:S07]  /*fb60*/  F2FP.F16.F32.PACK_AB R7, RZ, R7 ;  /* 0x00000007ff07723e */ /* 0x000fce00000000ff */
[----:B------:R3:W-:Y:S01]  /*fb70*/  @P2 STG.E.U16 desc[UR14][R2.64+0x40], R8 ;  /* 0x0000400802002986 */ /* 0x0007e2000c10150e */
[----:B------:R-:W-:Y:S02]  /*fb80*/  ISETP.GT.AND P2, PT, R0, 0x21, P1 ;  /* 0x000000210000780c */ /* 0x000fe40000f44270 */
[----:B-1----:R-:W-:Y:S01]  /*fb90*/  PRMT R9, R7, 0x7610, R9 ;  /* 0x0000761007097816 */ /* 0x002fe20000000009 */
[----:B------:R-:W-:-:S04]  /*fba0*/  FMUL R7, R250, UR13 ;  /* 0x0000000dfa077c20 */ /* 0x000fc80008400000 */
[----:B------:R1:W-:Y:S01]  /*fbb0*/  @P3 STG.E.U16 desc[UR14][R2.64+0x42], R9 ;  /* 0x0000420902003986 */ /* 0x0003e2000c10150e */
[----:B------:R-:W-:Y:S01]  /*fbc0*/  ISETP.GT.AND P3, PT, R0, 0x29, P0 ;  /* 0x000000290000780c */ /* 0x000fe20000764270 */
[----:B---3--:R-:W-:Y:S01]  /*fbd0*/  FMUL R8, R249, UR13 ;  /* 0x0000000df9087c20 */ /* 0x008fe20008400000 */
[----:B------:R-:W-:-:S04]  /*fbe0*/  F2FP.F16.F32.PACK_AB R7, RZ, R7 ;  /* 0x00000007ff07723e */ /* 0x000fc800000000ff */
[----:B------:R-:W-:Y:S02]  /*fbf0*/  F2FP.F16.F32.PACK_AB R8, RZ, R8 ;  /* 0x00000008ff08723e */ /* 0x000fe400000000ff */
[----:B------:R-:W-:Y:S02]  /*fc00*/  PRMT R15, R7, 0x7610, R15 ;  /* 0x00007610070f7816 */ /* 0x000fe4000000000f */
[----:B------:R-:W-:Y:S01]  /*fc10*/  PRMT R17, R8, 0x7610, R17 ;  /* 0x0000761008117816 */ /* 0x000fe20000000011 */
[----:B------:R-:W-:Y:S01]  /*fc20*/  FMUL R7, R247, UR13 ;  /* 0x0000000df7077c20 */ /* 0x000fe20008400000 */
[----:B------:R-:W-:-:S04]  /*fc30*/  FMUL R8, R246, UR13 ;  /* 0x0000000df6087c20 */ /* 0x000fc80008400000 */
[----:B------:R-:W-:Y:S02]  /*fc40*/  F2FP.F16.F32.PACK_AB R7, RZ, R7 ;  /* 0x00000007ff07723e */ /* 0x000fe400000000ff */
[----:B------:R-:W-:Y:S01]  /*fc50*/  F2FP.F16.F32.PACK_AB R8, RZ, R8 ;  /* 0x00000008ff08723e */ /* 0x000fe200000000ff */
[----:B-1----:R-:W-:Y:S01]  /*fc60*/  FMUL R9, R245, UR13 ;  /* 0x0000000df5097c20 */ /* 0x002fe20008400000 */
[----:B------:R-:W-:-:S04]  /*fc70*/  F2FP.F16.F32.PACK_AB R12, RZ, R12 ;  /* 0x0000000cff0c723e */ /* 0x000fc800000000ff */
[----:B------:R-:W-:Y:S02]  /*fc80*/  F2FP.F16.F32.PACK_AB R9, RZ, R9 ;  /* 0x00000009ff09723e */ /* 0x000fe400000000ff */
[----:B------:R-:W-:Y:S02]  /*fc90*/  F2FP.F16.F32.PACK_AB R16, RZ, R16 ;  /* 0x00000010ff10723e */ /* 0x000fe400000000ff */
[----:B------:R-:W-:Y:S02]  /*fca0*/  F2FP.F16.F32.PACK_AB R18, RZ, R18 ;  /* 0x00000012ff12723e */ /* 0x000fe400000000ff */
[----:B------:R-:W-:Y:S02]  /*fcb0*/  F2FP.F16.F32.PACK_AB R20, RZ, R20 ;  /* 0x00000014ff14723e */ /* 0x000fe400000000ff */
[----:B------:R-:W-:Y:S02]  /*fcc0*/  F2FP.F16.F32.PACK_AB R19, RZ, R19 ;  /* 0x00000013ff13723e */ /* 0x000fe400000000ff */
[----:B------:R-:W-:-:S02]  /*fcd0*/  F2FP.F16.F32.PACK_AB R21, RZ, R21 ;  /* 0x00000015ff15723e */ /* 0x000fc400000000ff */
        /* <DEDUP_REMOVED lines=25> */
[----:B------:R-:W-:Y:S01]  /*fe70*/  F2FP.F16.F32.PACK_AB R239, RZ, R239 ;  /* 0x000000efffef723e */ /* 0x000fe200000000ff */
[----:B--2---:R-:W-:-:S05]  /*fe80*/  FMUL R6, R6, UR13 ;  /* 0x0000000d06067c20 */ /* 0x004fca0008400000 */
[----:B------:R-:W-:-:S04]  /*fe90*/  F2FP.F16.F32.PACK_AB R6, RZ, R6 ;  /* 0x00000006ff06723e */ /* 0x000fc800000000ff */
[----:B------:R-:W-:Y:S01]  /*fea0*/  PRMT R10, R6, 0x7610, R10 ;  /* 0x00007610060a7816 */ /* 0x000fe2000000000a */
[----:B------:R-:W-:-:S05]  /*feb0*/  FMUL R6, R252, UR13 ;  /* 0x0000000dfc067c20 */ /* 0x000fca0008400000 */
[----:B------:R-:W-:-:S04]  /*fec0*/  F2FP.F16.F32.PACK_AB R6, RZ, R6 ;  /* 0x00000006ff06723e */ /* 0x000fc800000000ff */
[----:B------:R-:W-:Y:S01]  /*fed0*/  PRMT R11, R6, 0x7610, R11 ;  /* 0x00007610060b7816 */ /* 0x000fe2000000000b */
[----:B------:R1:W-:Y:S01]  /*fee0*/  @P4 STG.E.U16 desc[UR14][R4.64+0x40], R10 ;  /* 0x0000400a04004986 */ /* 0x0003e2000c10150e */
[----:B------:R-:W-:-:S03]  /*fef0*/  FMUL R6, R251, UR13 ;  /* 0x0000000dfb067c20 */ /* 0x000fc60008400000 */
[----:B------:R2:W-:Y:S01]  /*ff00*/  @P2 STG.E.U16 desc[UR14][R4.64+0x42], R11 ;  /* 0x0000420b04002986 */ /* 0x0005e2000c10150e */
[C---:B------:R-:W-:Y:S02]  /*ff10*/  ISETP.GT.AND P2, PT, R0.reuse, 0x28, P0 ;  /* 0x000000280000780c */ /* 0x040fe40000744270 */
[----:B------:R-:W-:Y:S02]  /*ff20*/  ISETP.GT.AND P4, PT, R0, 0x28, P1 ;  /* 0x000000280000780c */ /* 0x000fe40000f84270 */
[----:B------:R-:W-:-:S04]  /*ff30*/  F2FP.F16.F32.PACK_AB R6, RZ, R6 ;  /* 0x00000006ff06723e */ /* 0x000fc800000000ff */
[----:B------:R-:W-:Y:S01]  /*ff40*/  PRMT R13, R6, 0x7610, R13 ;  /* 0x00007610060d7816 */ /* 0x000fe2000000000d */
[----:B------:R-:W-:Y:S01]  /*ff50*/  @P3 STG.E.U16 desc[UR14][R2.64+0x52], R15 ;  /* 0x0000520f02003986 */ /* 0x000fe2000c10150e */
[----:B------:R-:W-:-:S03]  /*ff60*/  ISETP.GT.AND P3, PT, R0, 0x30, P0 ;  /* 0x000000300000780c */ /* 0x000fc60000764270 */
[----:B------:R3:W-:Y:S01]  /*ff70*/  @P2 STG.E.U16 desc[UR14][R2.64+0x50], R13 ;  /* 0x0000500d02002986 */ /* 0x0007e2000c10150e */
[----:B------:R-:W-:Y:S01]  /*ff80*/  ISETP.GT.AND P2, PT, R0, 0x29, P1 ;  /* 0x000000290000780c */ /* 0x000fe20000f44270 */
[----:B------:R-:W-:Y:S02]  /*ff90*/  FMUL R6, R248, UR13 ;  /* 0x0000000df8067c20 */ /* 0x000fe40008400000 */
[----:B------:R4:W-:Y:S01]  /*ffa0*/  @P4 STG.E.U16 desc[UR14][R4.64+0x50], R17 ;  /* 0x0000501104004986 */ /* 0x0009e2000c10150e */
[----:B------:R-:W-:Y:S02]  /*ffb0*/  ISETP.GT.AND P4, PT, R0, 0x31, P0 ;  /* 0x000000310000780c */ /* 0x000fe40000784270 */
[----:B------:R-:W-:Y:S01]  /*ffc0*/  F2FP.F16.F32.PACK_AB R6, RZ, R6 ;  /* 0x00000006ff06723e */ /* 0x000fe200000000ff */
[----:B-1----:R-:W-:Y:S01]  /*ffd0*/  FMUL R10, R244, UR13 ;  /* 0x0000000df40a7c20 */ /* 0x002fe20008400000 */
[----:B--2---:R-:W-:-:S05]  /*ffe0*/  FMUL R11, R243, UR13 ;  /* 0x0000000df30b7c20 */ /* 0x004fca0008400000 */
[----:B------:R-:W-:Y:S01]  /*fff0*/  @P2 STG.E.U16 desc[UR14][R4.64+0x52], R6 ;  /* 0x0000520604002986 */ /* 0x000fe2000c10150e */
[----:B------:R-:W-:-:S03]  /*10000*/  ISETP.GT.AND P2, PT, R0, 0x31, P1 ;  /* 0x000000310000780c */ /* 0x000fc60000f44270 */
[----:B------:R-:W-:Y:S01]  /*10010*/  @P3 STG.E.U16 desc[UR14][R2.64+0x60], R7 ;  /* 0x0000600702003986 */ /* 0x000fe2000c10150e */
[----:B------:R-:W-:-:S03]  /*10020*/  ISETP.GT.AND P3, PT, R0, 0x38, P0 ;  /* 0x000000380000780c */ /* 0x000fc60000764270 */
[----:B------:R-:W-:Y:S01]  /*10030*/  @P4 STG.E.U16 desc[UR14][R2.64+0x62], R8 ;  /* 0x0000620802004986 */ /* 0x000fe2000c10150e */
[C---:B------:R-:W-:Y:S02]  /*10040*/  ISETP.GT.AND P4, PT, R0.reuse, 0x39, P0 ;  /* 0x000000390000780c */ /* 0x040fe40000784270 */
[----:B------:R-:W-:Y:S02]  /*10050*/  F2FP.F16.F32.PACK_AB R10, RZ, R10 ;  /* 0x0000000aff0a723e */ /* 0x000fe400000000ff */
[----:B------:R-:W-:Y:S01]  /*10060*/  F2FP.F16.F32.PACK_AB R11, RZ, R11 ;  /* 0x0000000bff0b723e */ /* 0x000fe200000000ff */
[----:B------:R-:W-:Y:S01]  /*10070*/  @P5 STG.E.U16 desc[UR14][R4.64+0x60], R9 ;  /* 0x0000600904005986 */ /* 0x000fe2000c10150e */
[----:B------:R-:W-:-:S03]  /*10080*/  ISETP.GT.AND P5, PT, R0, 0x38, P1 ;  /* 0x000000380000780c */ /* 0x000fc60000fa4270 */
[----:B------:R-:W-:Y:S01]  /*10090*/  @P2 STG.E.U16 desc[UR14][R4.64+0x62], R10 ;  /* 0x0000620a04002986 */ /* 0x000fe2000c10150e */
[----:B------:R-:W-:Y:S01]  /*100a0*/  ISETP.GT.AND P2, PT, R0, 0x39, P1 ;  /* 0x000000390000780c */ /* 0x000fe20000f44270 */
[----:B---3--:R-:W-:Y:S02]  /*100b0*/  FMUL R13, R242, UR13 ;  /* 0x0000000df20d7c20 */ /* 0x008fe40008400000 */
[----:B------:R-:W-:Y:S01]  /*100c0*/  @P3 STG.E.U16 desc[UR14][R2.64+0x70], R11 ;  /* 0x0000700b02003986 */ /* 0x000fe2000c10150e */
[C---:B------:R-:W-:Y:S01]  /*100d0*/  ISETP.GT.AND P3, PT, R0.reuse, 0x40, P0 ;  /* 0x000000400000780c */ /* 0x040fe20000764270 */
[----:B------:R-:W-:Y:S02]  /*100e0*/  FMUL R15, R241, UR13 ;  /* 0x0000000df10f7c20 */ /* 0x000fe40008400000 */
[----:B------:R-:W-:Y:S01]  /*100f0*/  @P4 STG.E.U16 desc[UR14][R2.64+0x72], R12 ;  /* 0x0000720c02004986 */ /* 0x000fe2000c10150e */
[----:B------:R-:W-:Y:S02]  /*10100*/  ISETP.GT.AND P4, PT, R0, 0x41, P0 ;  /* 0x000000410000780c */ /* 0x000fe40000784270 */
[----:B------:R-:W-:-:S02]  /*10110*/  F2FP.F16.F32.PACK_AB R13, RZ, R13 ;  /* 0x0000000dff0d723e */ /* 0x000fc400000000ff */
[----:B------:R-:W-:-:S03]  /*10120*/  F2FP.F16.F32.PACK_AB R15, RZ, R15 ;  /* 0x0000000fff0f723e */ /* 0x000fc600000000ff */
[----:B------:R-:W-:Y:S01]  /*10130*/  @P5 STG.E.U16 desc[UR14][R4.64+0x70], R13 ;  /* 0x0000700d04005986 */ /* 0x000fe2000c10150e */
[----:B------:R-:W-:-:S03]  /*10140*/  ISETP.GT.AND P5, PT, R0, 0x40, P1 ;  /* 0x000000400000780c */ /* 0x000fc60000fa4270 */
[----:B------:R-:W-:Y:S01]  /*10150*/  @P2 STG.E.U16 desc[UR14][R4.64+0x72], R15 ;  /* 0x0000720f04002986 */ /* 0x000fe2000c10150e */
[----:B------:R-:W-:Y:S01]  /*10160*/  ISETP.GT.AND P2, PT, R0, 0x41, P1 ;  /* 0x000000410000780c */ /* 0x000fe20000f44270 */
[----:B----4-:R-:W-:Y:S02]  /*10170*/  FMUL R17, R240, UR13 ;  /* 0x0000000df0117c20 */ /* 0x010fe40008400000 */
[----:B------:R-:W-:Y:S01]  /*10180*/  @P3 STG.E.U16 desc[UR14][R2.64+0x80], R16 ;  /* 0x0000801002003986 */ /* 0x000fe2000c10150e */
[----:B------:R-:W-:-:S03]  /*10190*/  ISETP.GT.AND P3, PT, R0, 0x48, P0 ;  /* 0x000000480000780c */ /* 0x000fc60000764270 */
[----:B------:R-:W-:Y:S01]  /*101a0*/  @P4 STG.E.U16 desc[UR14][R2.64+0x82], R18 ;  /* 0x0000821202004986 */ /* 0x000fe2000c10150e */
[----:B------:R-:W-:Y:S02]  /*101b0*/  ISETP.GT.AND P4, PT, R0, 0x49, P0 ;  /* 0x000000490000780c */ /* 0x000fe40000784270 */
[----:B------:R-:W-:-:S05]  /*101c0*/  F2FP.F16.F32.PACK_AB R17, RZ, R17 ;  /* 0x00000011ff11723e */ /* 0x000fca00000000ff */
[----:B------:R-:W-:Y:S01]  /*101d0*/  @P5 STG.E.U16 desc[UR14][R4.64+0x80], R17 ;  /* 0x0000801104005986 */ /* 0x000fe2000c10150e */
[----:B------:R-:W-:-:S03]  /*101e0*/  ISETP.GT.AND P5, PT, R0, 0x48, P1 ;  /* 0x000000480000780c */ /* 0x000fc60000fa4270 */
        /* <DEDUP_REMOVED lines=43> */
[C---:B------:R-:W-:Y:S02]  /*104a0*/  ISETP.GT.AND P3, PT, R0.reuse, 0x78, P0 ;  /* 0x000000780000780c */ /* 0x040fe40000764270 */
[C---:B------:R-:W-:Y:S01]  /*104b0*/  ISETP.GT.AND P0, PT, R0.reuse, 0x79, P0 ;  /* 0x000000790000780c */ /* 0x040fe20000704270 */
[----:B------:R-:W-:Y:S01]  /*104c0*/  @P4 STG.E.U16 desc[UR14][R2.64+0xe2], R233 ;  /* 0x0000e2e902004986 */ /* 0x000fe2000c10150e */
[C---:B------:R-:W-:Y:S02]  /*104d0*/  ISETP.GT.AND P4, PT, R0.reuse, 0x78, P1 ;  /* 0x000000780000780c */ /* 0x040fe40000f84270 */
[----:B------:R-:W-:Y:S01]  /*104e0*/  ISETP.GT.AND P1, PT, R0, 0x79, P1 ;  /* 0x000000790000780c */ /* 0x000fe20000f24270 */
[----:B------:R-:W-:Y:S01]  /*104f0*/  @P5 STG.E.U16 desc[UR14][R4.64+0xe0], R234 ;  /* 0x0000e0ea04005986 */ /* 0x000fe2000c10150e */
[----:B------:R-:W-:-:S03]  /*10500*/  USHF.L.U32 UR10, UR6, 0x1, URZ ;  /* 0x00000001060a7899 */ /* 0x000fc6000800063f */
[----:B------:R-:W-:Y:S04]  /*10510*/  @P2 STG.E.U16 desc[UR14][R4.64+0xe2], R235 ;  /* 0x0000e2eb04002986 */ /* 0x000fe8000c10150e */
[----:B------:R-:W-:Y:S04]  /*10520*/  @P3 STG.E.U16 desc[UR14][R2.64+0xf0], R236 ;  /* 0x0000f0ec02003986 */ /* 0x000fe8000c10150e */
[----:B------:R-:W-:Y:S01]  /*10530*/  @P0 STG.E.U16 desc[UR14][R2.64+0xf2], R237 ;  /* 0x0000f2ed02000986 */ /* 0x000fe2000c10150e */
[----:B------:R-:W-:-:S03]  /*10540*/  ISETP.GT.AND P0, PT, R14, 0x48, PT ;  /* 0x000000480e00780c */ /* 0x000fc60003f04270 */
[----:B------:R-:W-:Y:S01]  /*10550*/  @P4 STG.E.U16 desc[UR14][R4.64+0xf0], R238 ;  /* 0x0000f0ee04004986 */ /* 0x000fe2000c10150e */
[----:B------:R-:W-:-:S03]  /*10560*/  USHF.L.U64.HI UR6, UR6, 0x1, UR7 ;  /* 0x0000000106067899 */ /* 0x000fc60008010207 */
[----:B------:R1:W-:Y:S01]  /*10570*/  @P1 STG.E.U16 desc[UR14][R4.64+0xf2], R239 ;  /* 0x0000f2ef04001986 */ /* 0x0003e2000c10150e */
[----:B------:R-:W-:Y:S02]  /*10580*/  ISETP.GT.AND P1, PT, R14, 0x40, PT ;  /* 0x000000400e00780c */ /* 0x000fe40003f24270 */
[C---:B------:R-:W-:Y:S02]  /*10590*/  ISETP.GT.AND P3, PT, R0.reuse, RZ, P0 ;  /* 0x000000ff0000720c */ /* 0x040fe40000764270 */
[C---:B------:R-:W-:Y:S02]  /*105a0*/  ISETP.GT.AND P5, PT, R0.reuse, RZ, P1 ;  /* 0x000000ff0000720c */ /* 0x040fe40000fa4270 */
[----:B------:R-:W-:Y:S02]  /*105b0*/  ISETP.GT.AND P4, PT, R0, 0x1, P1 ;  /* 0x000000010000780c */ /* 0x000fe40000f84270 */
[----:B-1----:R-:W-:Y:S02]  /*105c0*/  IADD3 R4, P6, R2, UR10, RZ ;  /* 0x0000000a02047c10 */ /* 0x002fe4000ffde0ff */
[----:B------:R-:W-:-:S02]  /*105d0*/  ISETP.GT.AND P2, PT, R0, 0x1, P0 ;  /* 0x000000010000780c */ /* 0x000fc40000744270 */
[----:B------:R-:W-:Y:S02]  /*105e0*/  IADD3.X R5, R3, UR6, RZ, P6, !PT ;  /* 0x0000000603057c10 */ /* 0x000fe4000b7fe4ff */
[----:B------:R-:W-:Y:S02]  /*105f0*/  IADD3 R10, P6, R4, UR9, RZ ;  /* 0x00000009040a7c10 */ /* 0x000fe4000ffde0ff */
[----:B------:R-:W-:Y:S02]  /*10600*/  F2FP.F16.F32.PACK_AB R152, RZ, R152 ;  /* 0x00000098ff98723e */ /* 0x000fe400000000ff */
[----:B------:R-:W-:Y:S02]  /*10610*/  F2FP.F16.F32.PACK_AB R153, RZ, R153 ;  /* 0x00000099ff99723e */ /* 0x000fe400000000ff */
[----:B------:R-:W-:Y:S02]  /*10620*/  F2FP.F16.F32.PACK_AB R154, RZ, R154 ;  /* 0x0000009aff9a723e */ /* 0x000fe400000000ff */
[----:B------:R-:W-:Y:S01]  /*10630*/  IADD3.X R11, R5, UR8, RZ, P6, !PT ;  /* 0x00000008050b7c10 */ /* 0x000fe2000b7fe4ff */
[----:B------:R-:W-:Y:S01]  /*10640*/  FMUL R6, R156, UR13 ;  /* 0x0000000d9c067c20 */ /* 0x000fe20008400000 */
[----:B------:R-:W-:Y:S01]  /*10650*/  F2FP.F16.F32.PACK_AB R155, RZ, R155 ;  /* 0x0000009bff9b723e */ /* 0x000fe200000000ff */
[----:B------:R-:W-:Y:S01]  /*10660*/  @P5 STG.E.U16 desc[UR14][R4.64], R152 ;  /* 0x0000009804005986 */ /* 0x000fe2000c10150e */
[----:B------:R-:W-:-:S03]  /*10670*/  FMUL R7, R157, UR13 ;  /* 0x0000000d9d077c20 */ /* 0x000fc60008400000 */
[----:B------:R-:W-:Y:S01]  /*10680*/  @P4 STG.E.U16 desc[UR14][R4.64+0x2], R153 ;  /* 0x0000029904004986 */ /* 0x000fe2000c10150e */
[----:B------:R-:W-:-:S03]  /*10690*/  ISETP.GT.AND P4, PT, R0, 0x9, P1 ;  /* 0x000000090000780c */ /* 0x000fc60000f84270 */
[----:B------:R-:W-:Y:S01]  /*106a0*/  @P3 STG.E.U16 desc[UR14][R10.64], R154 ;  /* 0x0000009a0a003986 */ /* 0x000fe2000c10150e */
[C---:B------:R-:W-:Y:S01]  /*106b0*/  ISETP.GT.AND P3, PT, R0.reuse, 0x8, P1 ;  /* 0x000000080000780c */ /* 0x040fe20000f64270 */
[----:B------:R-:W-:Y:S01]  /*106c0*/  IMAD.U32 R9, RZ, RZ, UR9 ;  /* 0x00000009ff097e24 */ /* 0x000fe2000f8e00ff */
[----:B------:R-:W-:Y:S01]  /*106d0*/  F2FP.F16.F32.PACK_AB R6, RZ, R6 ;  /* 0x00000006ff06723e */ /* 0x000fe200000000ff */
[----:B------:R1:W-:Y:S01]  /*106e0*/  @P2 STG.E.U16 desc[UR14][R10.64+0x2], R155 ;  /* 0x0000029b0a002986 */ /* 0x0003e2000c10150e */
[----:B------:R-:W-:Y:S01]  /*106f0*/  ISETP.GT.AND P2, PT, R0, 0x8, P0 ;  /* 0x000000080000780c */ /* 0x000fe20000744270 */
[----:B------:R-:W-:Y:S01]  /*10700*/  FMUL R8, R158, UR13 ;  /* 0x0000000d9e087c20 */ /* 0x000fe20008400000 */
[----:B------:R-:W-:-:S04]  /*10710*/  F2FP.F16.F32.PACK_AB R7, RZ, R7 ;  /* 0x00000007ff07723e */ /* 0x000fc800000000ff */
[----:B------:R-:W-:Y:S02]  /*10720*/  F2FP.F16.F32.PACK_AB R8, RZ, R8 ;  /* 0x00000008ff08723e */ /* 0x000fe400000000ff */
[----:B-1----:R-:W-:Y:S01]  /*10730*/  PRMT R10, R6, 0x7610, R10 ;  /* 0x00007610060a7816 */ /* 0x002fe2000000000a */
[----:B------:R-:W-:Y:S01]  /*10740*/  IMAD.U32 R11, RZ, RZ, UR8 ;  /* 0x00000008ff0b7e24 */ /* 0x000fe2000f8e00ff */
[----:B------:R-:W-:Y:S02]  /*10750*/  IADD3 R6, P5, P6, R9, UR10, R2 ;  /* 0x0000000a09067c10 */ /* 0x000fe4000febe002 */
[----:B------:R-:W-:Y:S02]  /*10760*/  PRMT R9, R7, 0x7610, R9 ;  /* 0x0000761007097816 */ /* 0x000fe40000000009 */
[----:B------:R-:W-:Y:S01]  /*10770*/  IADD3.X R7, R11, UR6, R3, P5, P6 ;  /* 0x000000060b077c10 */ /* 0x000fe2000afec403 */
[----:B------:R-:W-:Y:S01]  /*10780*/  @P3 STG.E.U16 desc[UR14][R4.64+0x10], R10 ;  /* 0x0000100a04003986 */ /* 0x000fe2000c10150e */
[----:B------:R-:W-:-:S03]  /*10790*/  ISETP.GT.AND P3, PT, R0, 0x9, P0 ;  /* 0x000000090000780c */ /* 0x000fc60000764270 */
[----:B------:R-:W-:Y:S01]  /*107a0*/  @P4 STG.E.U16 desc[UR14][R4.64+0x12], R9 ;  /* 0x0000120904004986 */ /* 0x000fe2000c10150e */
[C---:B------:R-:W-:Y:S01]  /*107b0*/  ISETP.GT.AND P4, PT, R0.reuse, 0x10, P1 ;  /* 0x000000100000780c */ /* 0x040fe20000f84270 */
[----:B------:R-:W-:Y:S01]  /*107c0*/  FMUL R159, R159, UR13 ;  /* 0x0000000d9f9f7c20 */ /* 0x000fe20008400000 */
[C---:B------:R-:W-:Y:S01]  /*107d0*/  ISETP.GT.AND P5, PT, R0.reuse, 0x11, P1 ;  /* 0x000000110000780c */ /* 0x040fe20000fa4270 */
[----:B------:R-:W-:Y:S01]  /*107e0*/  @P2 STG.E.U16 desc[UR14][R6.64+0x10], R8 ;  /* 0x0000100806002986 */ /* 0x000fe2000c10150e */
[----:B------:R-:W-:Y:S01]  /*107f0*/  ISETP.GT.AND P2, PT, R0, 0x10, P0 ;  /* 0x000000100000780c */ /* 0x000fe20000744270 */
[----:B------:R-:W-:Y:S01]  /*10800*/  FMUL R160, R160, UR13 ;  /* 0x0000000da0a07c20 */ /* 0x000fe20008400000 */
[----:B------:R-:W-:Y:S01]  /*10810*/  FMUL R161, R161, UR13 ;  /* 0x0000000da1a17c20 */ /* 0x000fe20008400000 */
[----:B------:R-:W-:Y:S01]  /*10820*/  FMUL R162, R162, UR13 ;  /* 0x0000000da2a27c20 */ /* 0x000fe20008400000 */
[----:B------:R-:W-:Y:S02]  /*10830*/  F2FP.F16.F32.PACK_AB R159, RZ, R159 ;  /* 0x0000009fff9f723e */ /* 0x000fe400000000ff */
[----:B------:R-:W-:-:S02]  /*10840*/  F2FP.F16.F32.PACK_AB R160, RZ, R160 ;  /* 0x000000a0ffa0723e */ /* 0x000fc400000000ff */
[----:B------:R-:W-:Y:S02]  /*10850*/  F2FP.F16.F32.PACK_AB R161, RZ, R161 ;  /* 0x000000a1ffa1723e */ /* 0x000fe400000000ff */
[----:B------:R-:W-:Y:S01]  /*10860*/  F2FP.F16.F32.PACK_AB R162, RZ, R162 ;  /* 0x000000a2ffa2723e */ /* 0x000fe200000000ff */
[----:B------:R-:W-:Y:S01]  /*10870*/  @P3 STG.E.U16 desc[UR14][R6.64+0x12], R159 ;  /* 0x0000129f06003986 */ /* 0x000fe2000c10150e */
[----:B------:R-:W-:-:S03]  /*10880*/  ISETP.GT.AND P3, PT, R0, 0x11, P0 ;  /* 0x000000110000780c */ /* 0x000fc60000764270 */
[----:B------:R-:W-:Y:S01]  /*10890*/  @P4 STG.E.U16 desc[UR14][R4.64+0x20], R160 ;  /* 0x000020a004004986 */ /* 0x000fe2000c10150e */
[C---:B------:R-:W-:Y:S01]  /*108a0*/  ISETP.GT.AND P4, PT, R0.reuse, 0x18, P1 ;  /* 0x000000180000780c */ /* 0x040fe20000f84270 */
[----:B------:R-:W-:Y:S02]  /*108b0*/  FMUL R163, R163, UR13 ;  /* 0x0000000da3a37c20 */ /* 0x000fe40008400000 */
[----:B------:R-:W-:Y:S01]  /*108c0*/  @P5 STG.E.U16 desc[UR14][R4.64+0x22], R161 ;  /* 0x000022a104005986 */ /* 0x000fe2000c10150e */
[----:B------:R-:W-:Y:S01]  /*108d0*/  ISETP.GT.AND P5, PT, R0, 0x19, P1 ;  /* 0x000000190000780c */ /* 0x000fe20000fa4270 */
[----:B------:R-:W-:Y:S02]  /*108e0*/  FMUL R164, R164, UR13 ;  /* 0x0000000da4a47c20 */ /* 0x000fe40008400000 */
[----:B------:R-:W-:Y:S01]  /*108f0*/  @P2 STG.E.U16 desc[UR14][R6.64+0x20], R162 ;  /* 0x000020a206002986 */ /* 0x000fe2000c10150e */
[----:B------:R-:W-:Y:S01]  /*10900*/  ISETP.GT.AND P2, PT, R0, 0x18, P0 ;  /* 0x000000180000780c */ /* 0x000fe20000744270 */
[----:B------:R-:W-:Y:S01]  /*10910*/  FMUL R165, R165, UR13 ;  /* 0x0000000da5a57c20 */ /* 0x000fe20008400000 */
[----:B------:R-:W-:Y:S01]  /*10920*/  FMUL R166, R166, UR13 ;  /* 0x0000000da6a67c20 */ /* 0x000fe20008400000 */
[----:B------:R-:W-:-:S02]  /*10930*/  F2FP.F16.F32.PACK_AB R163, RZ, R163 ;  /* 0x000000a3ffa3723e */ /* 0x000fc400000000ff */
[----:B------:R-:W-:Y:S02]  /*10940*/  F2FP.F16.F32.PACK_AB R164, RZ, R164 ;  /* 0x000000a4ffa4723e */ /* 0x000fe400000000ff */
        /* <DEDUP_REMOVED lines=181> */
[C---:B------:R-:W-:Y:S02]  /*114a0*/  ISETP.GT.AND P4, PT, R0.reuse, 0x71, P0 ;  /* 0x000000710000780c */ /* 0x040fe40000784270 */
[----:B------:R-:W-:Y:S01]  /*114b0*/  ISETP.GT.AND P1, PT, R0, 0x79, P1 ;  /* 0x000000790000780c */ /* 0x000fe20000f24270 */
[----:B------:R-:W-:Y:S01]  /*114c0*/  @P5 STG.E.U16 desc[UR14][R4.64+0xe2], R209 ;  /* 0x0000e2d104005986 */ /* 0x000fe2000c10150e */
[----:B------:R-:W-:-:S03]  /*114d0*/  FMUL R211, R211, UR13 ;  /* 0x0000000dd3d37c20 */ /* 0x000fc60008400000 */
[----:B------:R-:W-:Y:S01]  /*114e0*/  @P2 STG.E.U16 desc[UR14][R6.64+0xe0], R210 ;  /* 0x0000e0d206002986 */ /* 0x000fe2000c10150e */
[----:B------:R-:W-:Y:S01]  /*114f0*/  ISETP.GT.AND P2, PT, R0, 0x78, P0 ;  /* 0x000000780000780c */ /* 0x000fe20000744270 */
[----:B------:R-:W-:Y:S01]  /*11500*/  FMUL R212, R212, UR13 ;  /* 0x0000000dd4d47c20 */ /* 0x000fe20008400000 */
[----:B------:R-:W-:Y:S01]  /*11510*/  FMUL R213, R213, UR13 ;  /* 0x0000000dd5d57c20 */ /* 0x000fe20008400000 */
[----:B------:R-:W-:Y:S02]  /*11520*/  F2FP.F16.F32.PACK_AB R211, RZ, R211 ;  /* 0x000000d3ffd3723e */ /* 0x000fe400000000ff */
[----:B------:R-:W-:Y:S01]  /*11530*/  ISETP.GT.AND P0, PT, R0, 0x79, P0 ;  /* 0x000000790000780c */ /* 0x000fe20000704270 */
[----:B------:R-:W-:Y:S01]  /*11540*/  FMUL R214, R214, UR13 ;  /* 0x0000000dd6d67c20 */ /* 0x000fe20008400000 */
[----:B------:R-:W-:Y:S02]  /*11550*/  F2FP.F16.F32.PACK_AB R212, RZ, R212 ;  /* 0x000000d4ffd4723e */ /* 0x000fe400000000ff */
[----:B------:R-:W-:Y:S01]  /*11560*/  F2FP.F16.F32.PACK_AB R213, RZ, R213 ;  /* 0x000000d5ffd5723e */ /* 0x000fe200000000ff */
[----:B------:R-:W-:Y:S01]  /*11570*/  @P4 STG.E.U16 desc[UR14][R6.64+0xe2], R211 ;  /* 0x0000e2d306004986 */ /* 0x000fe2000c10150e */
[----:B------:R-:W-:Y:S01]  /*11580*/  F2FP.F16.F32.PACK_AB R214, RZ, R214 ;  /* 0x000000d6ffd6723e */ /* 0x000fe200000000ff */
[----:B------:R-:W-:-:S02]  /*11590*/  USHF.L.U32 UR7, UR18, 0x8, URZ ;  /* 0x0000000812077899 */ /* 0x000fc4000800063f */
[----:B------:R-:W-:Y:S04]  /*115a0*/  @P3 STG.E.U16 desc[UR14][R4.64+0xf0], R212 ;  /* 0x0000f0d404003986 */ /* 0x000fe8000c10150e */
[----:B------:R1:W-:Y:S01]  /*115b0*/  @P1 STG.E.U16 desc[UR14][R4.64+0xf2], R213 ;  /* 0x0000f2d504001986 */ /* 0x0003e2000c10150e */
[----:B------:R-:W-:Y:S01]  /*115c0*/  FMUL R215, R215, UR13 ;  /* 0x0000000dd7d77c20 */ /* 0x000fe20008400000 */
[----:B------:R-:W-:Y:S01]  /*115d0*/  USHF.L.U64.HI UR6, UR18, 0x8, UR19 ;  /* 0x0000000812067899 */ /* 0x000fe20008010213 */
[----:B-1----:R-:W-:Y:S02]  /*115e0*/  @P2 IMAD.MOV.U32 R4, RZ, RZ, R6 ;  /* 0x000000ffff042224 */ /* 0x002fe400078e0006 */
[----:B------:R-:W-:Y:S01]  /*115f0*/  @P2 IMAD.MOV.U32 R5, RZ, RZ, R7 ;  /* 0x000000ffff052224 */ /* 0x000fe200078e0007 */
[----:B------:R-:W-:-:S04]  /*11600*/  F2FP.F16.F32.PACK_AB R215, RZ, R215 ;  /* 0x000000d7ffd7723e */ /* 0x000fc800000000ff */
[----:B------:R1:W-:Y:S01]  /*11610*/  @P2 STG.E.U16 desc[UR14][R4.64+0xf0], R214 ;  /* 0x0000f0d604002986 */ /* 0x0003e2000c10150e */
[C---:B------:R-:W-:Y:S01]  /*11620*/  ISETP.GT.AND P3, PT, R14.reuse, 0x80, PT ;  /* 0x000000800e00780c */ /* 0x040fe20003f64270 */
[----:B------:R-:W-:Y:S01]  /*11630*/  IMAD.U32 R9, RZ, RZ, UR6 ;  /* 0x00000006ff097e24 */ /* 0x000fe2000f8e00ff */
[----:B------:R-:W-:Y:S01]  /*11640*/  ISETP.GT.AND P1, PT, R14, 0x88, PT ;  /* 0x000000880e00780c */ /* 0x000fe20003f24270 */
[----:B-1----:R-:W-:Y:S01]  /*11650*/  @P0 IMAD.MOV.U32 R5, RZ, RZ, R7 ;  /* 0x000000ffff050224 */ /* 0x002fe200078e0007 */
[----:B------:R-:W-:Y:S01]  /*11660*/  MOV R7, UR7 ;  /* 0x0000000700077c02 */ /* 0x000fe20008000f00 */
[----:B------:R-:W-:-:S03]  /*11670*/  @P0 IMAD.MOV.U32 R4, RZ, RZ, R6 ;  /* 0x000000ffff040224 */ /* 0x000fc600078e0006 */
[----:B------:R-:W-:Y:S02]  /*11680*/  IADD3 R6, P5, P6, R2, UR9, R7 ;  /* 0x0000000902067c10 */ /* 0x000fe4000febe007 */
[----:B------:R1:W-:Y:S01]  /*11690*/  @P0 STG.E.U16 desc[UR14][R4.64+0xf2], R215 ;  /* 0x0000f2d704000986 */ /* 0x0003e2000c10150e */
[C---:B------:R-:W-:Y:S02]  /*116a0*/  ISETP.GT.AND P0, PT, R0.reuse, RZ, P3 ;  /* 0x000000ff0000720c */ /* 0x040fe40001f04270 */
[----:B------:R-:W-:Y:S02]  /*116b0*/  ISETP.GT.AND P2, PT, R0, 0x1, P3 ;  /* 0x000000010000780c */ /* 0x000fe40001f44270 */
[----:B------:R-:W-:Y:S01]  /*116c0*/  IADD3.X R7, R3, UR8, R9, P5, P6 ;  /* 0x0000000803077c10 */ /* 0x000fe2000afec409 */
[----:B------:R-:W-:Y:S01]  /*116d0*/  FMUL R88, R88, UR13 ;  /* 0x0000000d58587c20 */ /* 0x000fe20008400000 */
[----:B------:R-:W-:Y:S01]  /*116e0*/  ISETP.GT.AND P5, PT, R0, RZ, P1 ;  /* 0x000000ff0000720c */ /* 0x000fe20000fa4270 */
[----:B------:R-:W-:Y:S01]  /*116f0*/  FMUL R89, R89, UR13 ;  /* 0x0000000d59597c20 */ /* 0x000fe20008400000 */
[----:B-1----:R-:W-:Y:S01]  /*11700*/  IADD3 R4, P4, R2, UR7, RZ ;  /* 0x0000000702047c10 */ /* 0x002fe2000ff9e0ff */
[----:B------:R-:W-:-:S03]  /*11710*/  FMUL R90, R90, UR13 ;  /* 0x0000000d5a5a7c20 */ /* 0x000fc60008400000 */
[----:B------:R-:W-:Y:S02]  /*11720*/  IADD3.X R5, R3, UR6, RZ, P4, !PT ;  /* 0x0000000603057c10 */ /* 0x000fe4000a7fe4ff */
[----:B------:R-:W-:Y:S02]  /*11730*/  IADD3 R8, P4, R4, UR9, RZ ;  /* 0x0000000904087c10 */ /* 0x000fe4000ff9e0ff */
[----:B------:R-:W-:Y:S02]  /*11740*/  F2FP.F16.F32.PACK_AB R88, RZ, R88 ;  /* 0x00000058ff58723e */ /* 0x000fe400000000ff */
[----:B------:R-:W-:Y:S02]  /*11750*/  F2FP.F16.F32.PACK_AB R89, RZ, R89 ;  /* 0x00000059ff59723e */ /* 0x000fe400000000ff */
[----:B------:R-:W-:Y:S02]  /*11760*/  F2FP.F16.F32.PACK_AB R90, RZ, R90 ;  /* 0x0000005aff5a723e */ /* 0x000fe400000000ff */
[----:B------:R-:W-:Y:S01]  /*11770*/  IADD3.X R9, R5, UR8, RZ, P4, !PT ;  /* 0x0000000805097c10 */ /* 0x000fe2000a7fe4ff */
[----:B------:R-:W-:Y:S01]  /*11780*/  @P0 STG.E.U16 desc[UR14][R4.64], R88 ;  /* 0x0000005804000986 */ /* 0x000fe2000c10150e */
[----:B------:R-:W-:-:S02]  /*11790*/  ISETP.GT.AND P0, PT, R0, 0x1, P1 ;  /* 0x000000010000780c */ /* 0x000fc40000f04270 */
[C---:B------:R-:W-:Y:S01]  /*117a0*/  ISETP.GT.AND P4, PT, R0.reuse, 0x9, P3 ;  /* 0x000000090000780c */ /* 0x040fe20001f84270 */
[----:B------:R-:W-:Y:S01]  /*117b0*/  @P2 STG.E.U16 desc[UR14][R4.64+0x2], R89 ;  /* 0x0000025904002986 */ /* 0x000fe2000c10150e */
[C---:B------:R-:W-:Y:S01]  /*117c0*/  ISETP.GT.AND P2, PT, R0.reuse, 0x8, P3 ;  /* 0x000000080000780c */ /* 0x040fe20001f44270 */
[----:B------:R-:W-:Y:S02]  /*117d0*/  FMUL R91, R91, UR13 ;  /* 0x0000000d5b5b7c20 */ /* 0x000fe40008400000 */
[----:B------:R-:W-:Y:S01]  /*117e0*/  @P5 STG.E.U16 desc[UR14][R8.64], R90 ;  /* 0x0000005a08005986 */ /* 0x000fe2000c10150e */
[----:B------:R-:W-:Y:S01]  /*117f0*/  ISETP.GT.AND P5, PT, R0, 0x8, P1 ;  /* 0x000000080000780c */ /* 0x000fe20000fa4270 */
[----:B------:R-:W-:Y:S01]  /*11800*/  FMUL R92, R92, UR13 ;  /* 0x0000000d5c5c7c20 */ /* 0x000fe20008400000 */
[----:B------:R-:W-:Y:S01]  /*11810*/  FMUL R93, R93, UR13 ;  /* 0x0000000d5d5d7c20 */ /* 0x000fe20008400000 */
[----:B------:R-:W-:Y:S01]  /*11820*/  FMUL R94, R94, UR13 ;  /* 0x0000000d5e5e7c20 */ /* 0x000fe20008400000 */
[----:B------:R-:W-:-:S02]  /*11830*/  F2FP.F16.F32.PACK_AB R91, RZ, R91 ;  /* 0x0000005bff5b723e */ /* 0x000fc400000000ff */
[----:B------:R-:W-:Y:S02]  /*11840*/  F2FP.F16.F32.PACK_AB R92, RZ, R92 ;  /* 0x0000005cff5c723e */ /* 0x000fe400000000ff */
[----:B------:R-:W-:Y:S02]  /*11850*/  F2FP.F16.F32.PACK_AB R93, RZ, R93 ;  /* 0x0000005dff5d723e */ /* 0x000fe400000000ff */
[----:B------:R-:W-:Y:S01]  /*11860*/  F2FP.F16.F32.PACK_AB R94, RZ, R94 ;  /* 0x0000005eff5e723e */ /* 0x000fe200000000ff */
[----:B------:R1:W-:Y:S01]  /*11870*/  @P0 STG.E.U16 desc[UR14][R8.64+0x2], R91 ;  /* 0x0000025b08000986 */ /* 0x0003e2000c10150e */
[----:B------:R-:W-:-:S03]  /*11880*/  ISETP.GT.AND P0, PT, R0, 0x9, P1 ;  /* 0x000000090000780c */ /* 0x000fc60000f04270 */
[----:B------:R-:W-:Y:S01]  /*11890*/  @P2 STG.E.U16 desc[UR14][R4.64+0x10], R92 ;  /* 0x0000105c04002986 */ /* 0x000fe2000c10150e */
[----:B------:R-:W-:-:S03]  /*118a0*/  ISETP.GT.AND P2, PT, R0, 0x10, P3 ;  /* 0x000000100000780c */ /* 0x000fc60001f44270 */
        /* <DEDUP_REMOVED lines=140> */
[----:B------:R-:W-:Y:S04]  /*12170*/  @P0 STG.E.U16 desc[UR14][R6.64+0x92], R127 ;  /* 0x0000927f06000986 */ /* 0x000fe8000c10150e */
[----:B------:R-:W-:Y:S01]  /*12180*/  @P2 STG.E.U16 desc[UR14][R4.64+0xa0], R128 ;  /* 0x0000a08004002986 */ /* 0x000fe2000c10150e */
[----:B------:R-:W-:-:S03]  /*12190*/  ISETP.GT.AND P2, PT, R0, 0x51, P1 ;  /* 0x000000510000780c */ /* 0x000fc60000f44270 */
[----:B------:R-:W-:Y:S01]  /*121a0*/  @P4 STG.E.U16 desc[UR14][R4.64+0xa2], R129 ;  /* 0x0000a28104004986 */ /* 0x000fe2000c10150e */
[----:B------:R-:W-:-:S03]  /*121b0*/  FMUL R131, R131, UR13 ;  /* 0x0000000d83837c20 */ /* 0x000fc60008400000 */
[----:B------:R-:W-:Y:S01]  /*121c0*/  @P5 STG.E.U16 desc[UR14][R6.64+0xa0], R130 ;  /* 0x0000a08206005986 */ /* 0x000fe2000c10150e */
[----:B------:R-:W-:Y:S01]  /*121d0*/  ISETP.GT.AND P5, PT, R0, 0x59, P3 ;  /* 0x000000590000780c */ /* 0x000fe20001fa4270 */
[----:B------:R-:W-:Y:S01]  /*121e0*/  FMUL R133, R133, UR13 ;  /* 0x0000000d85857c20 */ /* 0x000fe20008400000 */
[----:B------:R-:W-:-:S04]  /*121f0*/  F2FP.F16.F32.PACK_AB R131, RZ, R131 ;  /* 0x00000083ff83723e */ /* 0x000fc800000000ff */
[----:B------:R-:W-:Y:S01]  /*12200*/  F2FP.F16.F32.PACK_AB R133, RZ, R133 ;  /* 0x00000085ff85723e */ /* 0x000fe200000000ff */
[----:B------:R-:W-:Y:S01]  /*12210*/  @P2 STG.E.U16 desc[UR14][R6.64+0xa2], R131 ;  /* 0x0000a28306002986 */ /* 0x000fe2000c10150e */
[C---:B------:R-:W-:Y:S02]  /*12220*/  ISETP.GT.AND P4, PT, R0.reuse, 0x58, P3 ;  /* 0x000000580000780c */ /* 0x040fe40001f84270 */
[----:B------:R-:W-:Y:S01]  /*12230*/  ISETP.GT.AND P0, PT, R0, 0x58, P1 ;  /* 0x000000580000780c */ /* 0x000fe20000f04270 */
[----:B------:R-:W-:Y:S01]  /*12240*/  FMUL R132, R132, UR13 ;  /* 0x0000000d84847c20 */ /* 0x000fe20008400000 */
[C---:B------:R-:W-:Y:S01]  /*12250*/  ISETP.GT.AND P2, PT, R0.reuse, 0x59, P1 ;  /* 0x000000590000780c */ /* 0x040fe20000f44270 */
[----:B------:R-:W-:Y:S01]  /*12260*/  @P5 STG.E.U16 desc[UR14][R4.64+0xb2], R133 ;  /* 0x0000b28504005986 */ /* 0x000fe2000c10150e */
[----:B------:R-:W-:Y:S01]  /*12270*/  ISETP.GT.AND P5, PT, R0, 0x60, P3 ;  /* 0x000000600000780c */ /* 0x000fe20001fa4270 */
[----:B------:R-:W-:Y:S01]  /*12280*/  FMUL R134, R134, UR13 ;  /* 0x0000000d86867c20 */ /* 0x000fe20008400000 */
        /* <DEDUP_REMOVED lines=8> */
[----:B------:R-:W-:Y:S01]  /*12310*/  @P4 STG.E.U16 desc[UR14][R4.64+0xb0], R132 ;  /* 0x0000b08404004986 */ /* 0x000fe2000c10150e */
[----:B------:R-:W-:-:S03]  /*12320*/  F2FP.F16.F32.PACK_AB R137, RZ, R137 ;  /* 0x00000089ff89723e */ /* 0x000fc600000000ff */
[----:B------:R-:W-:Y:S01]  /*12330*/  @P0 STG.E.U16 desc[UR14][R6.64+0xb0], R134 ;  /* 0x0000b08606000986 */ /* 0x000fe2000c10150e */
[----:B------:R-:W-:-:S03]  /*12340*/  ISETP.GT.AND P4, PT, R0, 0x60, P1 ;  /* 0x000000600000780c */ /* 0x000fc60000f84270 */
[----:B------:R-:W-:Y:S01]  /*12350*/  @P2 STG.E.U16 desc[UR14][R6.64+0xb2], R135 ;  /* 0x0000b28706002986 */ /* 0x000fe2000c10150e */
[----:B------:R-:W-:-:S03]  /*12360*/  FMUL R138, R138, UR13 ;  /* 0x0000000d8a8a7c20 */ /* 0x000fc60008400000 */
[----:B------:R-:W-:Y:S01]  /*12370*/  @P5 STG.E.U16 desc[UR14][R4.64+0xc0], R136 ;  /* 0x0000c08804005986 */ /* 0x000fe2000c10150e */
[----:B------:R-:W-:-:S03]  /*12380*/  ISETP.GT.AND P5, PT, R0, 0x61, P1 ;  /* 0x000000610000780c */ /* 0x000fc60000fa4270 */
[----:B------:R-:W-:Y:S01]  /*12390*/  @P6 STG.E.U16 desc[UR14][R4.64+0xc2], R137 ;  /* 0x0000c28904006986 */ /* 0x000fe2000c10150e */
[----:B------:R-:W-:Y:S01]  /*123a0*/  ISETP.GT.AND P6, PT, R0, 0x68, P3 ;  /* 0x000000680000780c */ /* 0x000fe20001fc4270 */
[----:B------:R-:W-:Y:S01]  /*123b0*/  FMUL R139, R139, UR13 ;  /* 0x0000000d8b8b7c20 */ /* 0x000fe20008400000 */
[----:B------:R-:W-:Y:S01]  /*123c0*/  FMUL R140, R140, UR13 ;  /* 0x0000000d8c8c7c20 */ /* 0x000fe20008400000 */
[----:B------:R-:W-:-:S03]  /*123d0*/  F2FP.F16.F32.PACK_AB R138, RZ, R138 ;  /* 0x0000008aff8a723e */ /* 0x000fc600000000ff */
        /* <DEDUP_REMOVED lines=11> */
[----:B------:R-:W-:-:S03]  /*12490*/  F2FP.F16.F32.PACK_AB R141, RZ, R141 ;  /* 0x0000008dff8d723e */ /* 0x000fc600000000ff */
[----:B------:R-:W-:Y:S02]  /*124a0*/  F2FP.F16.F32.PACK_AB R142, RZ, R142 ;  /* 0x0000008eff8e723e */ /* 0x000fe400000000ff */
[----:B------:R-:W-:Y:S01]  /*124b0*/  F2FP.F16.F32.PACK_AB R143, RZ, R143 ;  /* 0x0000008fff8f723e */ /* 0x000fe200000000ff */
[----:B------:R-:W-:Y:S04]  /*124c0*/  @P4 STG.E.U16 desc[UR14][R4.64+0xd2], R141 ;  /* 0x0000d28d04004986 */ /* 0x000fe8000c10150e */
[----:B------:R-:W-:Y:S01]  /*124d0*/  @P5 STG.E.U16 desc[UR14][R6.64+0xd0], R142 ;  /* 0x0000d08e06005986 */ /* 0x000fe2000c10150e */
[----:B------:R-:W-:-:S03]  /*124e0*/  ISETP.GT.AND P5, PT, R0, 0x70, P3 ;  /* 0x000000700000780c */ /* 0x000fc60001fa4270 */
[----:B------:R-:W-:Y:S01]  /*124f0*/  @P6 STG.E.U16 desc[UR14][R6.64+0xd2], R143 ;  /* 0x0000d28f06006986 */ /* 0x000fe2000c10150e */
[----:B------:R-:W-:Y:S01]  /*12500*/  ISETP.GT.AND P6, PT, R0, 0x71, P3 ;  /* 0x000000710000780c */ /* 0x000fe20001fc4270 */
[----:B------:R-:W-:Y:S01]  /*12510*/  FMUL R144, R144, UR13 ;  /* 0x0000000d90907c20 */ /* 0x000fe20008400000 */
[----:B------:R-:W-:Y:S01]  /*12520*/  FMUL R145, R145, UR13 ;  /* 0x0000000d91917c20 */ /* 0x000fe20008400000 */
[----:B------:R-:W-:-:S03]  /*12530*/  ISETP.GT.AND P4, PT, R0, 0x70, P1 ;  /* 0x000000700000780c */ /* 0x000fc60000f84270 */
[----:B------:R-:W-:Y:S02]  /*12540*/  F2FP.F16.F32.PACK_AB R144, RZ, R144 ;  /* 0x00000090ff90723e */ /* 0x000fe400000000ff */
[----:B------:R-:W-:Y:S01]  /*12550*/  F2FP.F16.F32.PACK_AB R145, RZ, R145 ;  /* 0x00000091ff91723e */ /* 0x000fe200000000ff */
[----:B------:R-:W-:Y:S02]  /*12560*/  FMUL R146, R146, UR13 ;  /* 0x0000000d92927c20 */ /* 0x000fe40008400000 */
[----:B------:R-:W-:Y:S01]  /*12570*/  @P5 STG.E.U16 desc[UR14][R4.64+0xe0], R144 ;  /* 0x0000e09004005986 */ /* 0x000fe2000c10150e */
[----:B------:R-:W-:-:S03]  /*12580*/  ISETP.GT.AND P5, PT, R0, 0x71, P1 ;  /* 0x000000710000780c */ /* 0x000fc60000fa4270 */
[----:B------:R-:W-:Y:S01]  /*12590*/  @P6 STG.E.U16 desc[UR14][R4.64+0xe2], R145 ;  /* 0x0000e29104006986 */ /* 0x000fe2000c10150e */
[C---:B------:R-:W-:Y:S02]  /*125a0*/  ISETP.GT.AND P6, PT, R0.reuse, 0x78, P3 ;  /* 0x000000780000780c */ /* 0x040fe40001fc4270 */
[----:B------:R-:W-:Y:S01]  /*125b0*/  ISETP.GT.AND P3, PT, R0, 0x79, P3 ;  /* 0x000000790000780c */ /* 0x000fe20001f64270 */
[----:B------:R-:W-:Y:S01]  /*125c0*/  FMUL R147, R147, UR13 ;  /* 0x0000000d93937c20 */ /* 0x000fe20008400000 */
[----:B------:R-:W-:Y:S01]  /*125d0*/  F2FP.F16.F32.PACK_AB R146, RZ, R146 ;  /* 0x00000092ff92723e */ /* 0x000fe200000000ff */
[----:B------:R-:W-:Y:S01]  /*125e0*/  FMUL R149, R149, UR13 ;  /* 0x0000000d95957c20 */ /* 0x000fe20008400000 */
[----:B------:R-:W-:Y:S02]  /*125f0*/  FMUL R148, R148, UR13 ;  /* 0x0000000d94947c20 */ /* 0x000fe40008400000 */
[----:B------:R-:W-:Y:S01]  /*12600*/  F2FP.F16.F32.PACK_AB R147, RZ, R147 ;  /* 0x00000093ff93723e */ /* 0x000fe200000000ff */
[----:B------:R-:W-:Y:S01]  /*12610*/  @P4 STG.E.U16 desc[UR14][R6.64+0xe0], R146 ;  /* 0x0000e09206004986 */ /* 0x000fe2000c10150e */
[----:B------:R-:W-:-:S02]  /*12620*/  ISETP.GT.AND P4, PT, R0, 0x78, P1 ;  /* 0x000000780000780c */ /* 0x000fc40000f84270 */
[----:B------:R-:W-:Y:S02]  /*12630*/  F2FP.F16.F32.PACK_AB R149, RZ, R149 ;  /* 0x00000095ff95723e */ /* 0x000fe400000000ff */
[----:B------:R-:W-:Y:S01]  /*12640*/  ISETP.GT.AND P2, PT, R14, 0xc0, PT ;  /* 0x000000c00e00780c */ /* 0x000fe20003f44270 */
[----:B------:R-:W-:Y:S01]  /*12650*/  @P5 STG.E.U16 desc[UR14][R6.64+0xe2], R147 ;  /* 0x0000e29306005986 */ /* 0x000fe2000c10150e */
[C---:B------:R-:W-:Y:S01]  /*12660*/  ISETP.GT.AND P1, PT, R0.reuse, 0x79, P1 ;  /* 0x000000790000780c */ /* 0x040fe20000f24270 */
[----:B-1----:R-:W-:Y:S01]  /*12670*/  IMAD.U32 R9, RZ, RZ, UR18 ;  /* 0x00000012ff097e24 */ /* 0x002fe2000f8e00ff */
[----:B------:R-:W-:Y:S01]  /*12680*/  F2FP.F16.F32.PACK_AB R148, RZ, R148 ;  /* 0x00000094ff94723e */ /* 0x000fe200000000ff */
[----:B------:R-:W-:Y:S01]  /*12690*/  @P3 STG.E.U16 desc[UR14][R4.64+0xf2], R149 ;  /* 0x0000f29504003986 */ /* 0x000fe2000c10150e */
[----:B------:R-:W-:Y:S01]  /*126a0*/  ISETP.GT.AND P3, PT, R0, RZ, P2 ;  /* 0x000000ff0000720c */ /* 0x000fe20001764270 */
[----:B------:R-:W-:Y:S01]  /*126b0*/  FMUL R150, R150, UR13 ;  /* 0x0000000d96967c20 */ /* 0x000fe20008400000 */
[----:B------:R-:W-:Y:S01]  /*126c0*/  FMUL R151, R151, UR13 ;  /* 0x0000000d97977c20 */ /* 0x000fe20008400000 */
[----:B------:R-:W-:Y:S01]  /*126d0*/  UIMAD UR6, UR19, 0x180, URZ ;  /* 0x00000180130678a4 */ /* 0x000fe2000f8e023f */
[----:B------:R-:W-:Y:S01]  /*126e0*/  FMUL R24, R24, UR13 ;  /* 0x0000000d18187c20 */ /* 0x000fe20008400000 */
[----:B------:R-:W-:Y:S01]  /*126f0*/  IMAD.WIDE.U32 R2, R9, 0x180, R2 ;  /* 0x0000018009027825 */ /* 0x000fe200078e0002 */
[----:B------:R1:W-:Y:S01]  /*12700*/  @P6 STG.E.U16 desc[UR14][R4.64+0xf0], R148 ;  /* 0x0000f09404006986 */ /* 0x0003e2000c10150e */
[----:B------:R-:W-:-:S02]  /*12710*/  F2FP.F16.F32.PACK_AB R150, RZ, R150 ;  /* 0x00000096ff96723e */ /* 0x000fc400000000ff */
[----:B------:R-:W-:Y:S01]  /*12720*/  F2FP.F16.F32.PACK_AB R151, RZ, R151 ;  /* 0x00000097ff97723e */ /* 0x000fe200000000ff */
[----:B------:R-:W-:Y:S01]  /*12730*/  VIADD R3, R3, UR6 ;  /* 0x0000000603037c36 */ /* 0x000fe20008000000 */
[----:B------:R-:W-:Y:S02]  /*12740*/  ISETP.GT.AND P5, PT, R0, 0x1, P2 ;  /* 0x000000010000780c */ /* 0x000fe400017a4270 */
[----:B------:R-:W-:Y:S01]  /*12750*/  F2FP.F16.F32.PACK_AB R24, RZ, R24 ;  /* 0x00000018ff18723e */ /* 0x000fe200000000ff */
[----:B------:R-:W-:Y:S01]  /*12760*/  FMUL R25, R25, UR13 ;  /* 0x0000000d19197c20 */ /* 0x000fe20008400000 */
[----:B-1----:R-:W-:Y:S02]  /*12770*/  @P4 IMAD.MOV.U32 R4, RZ, RZ, R6 ;  /* 0x000000ffff044224 */ /* 0x002fe400078e0006 */
[----:B------:R-:W-:Y:S01]  /*12780*/  @P4 IMAD.MOV.U32 R5, RZ, RZ, R7 ;  /* 0x000000ffff054224 */ /* 0x000fe200078e0007 */
[----:B------:R-:W-:-:S04]  /*12790*/  ISETP.GT.AND P0, PT, R14, 0xc8, PT ;  /* 0x000000c80e00780c */ /* 0x000fc80003f04270 */
[----:B------:R1:W-:Y:S01]  /*127a0*/  @P4 STG.E.U16 desc[UR14][R4.64+0xf0], R150 ;  /* 0x0000f09604004986 */ /* 0x0003e2000c10150e */
[----:B------:R-:W-:-:S03]  /*127b0*/  F2FP.F16.F32.PACK_AB R25, RZ, R25 ;  /* 0x00000019ff19723e */ /* 0x000fc600000000ff */
[----:B------:R2:W-:Y:S04]  /*127c0*/  @P1 STG.E.U16 desc[UR14][R6.64+0xf2], R151 ;  /* 0x0000f29706001986 */ /* 0x0005e8000c10150e */
[----:B------:R-:W-:Y:S01]  /*127d0*/  @P3 STG.E.U16 desc[UR14][R2.64], R24 ;  /* 0x0000001802003986 */ /* 0x000fe2000c10150e */
[----:B------:R-:W-:Y:S01]  /*127e0*/  ISETP.GT.AND P3, PT, R0, RZ, P0 ;  /* 0x000000ff0000720c */ /* 0x000fe20000764270 */
[----:B------:R-:W-:Y:S01]  /*127f0*/  FMUL R26, R26, UR13 ;  /* 0x0000000d1a1a7c20 */ /* 0x000fe20008400000 */
[----:B-1----:R-:W-:Y:S01]  /*12800*/  IADD3 R4, P1, R2, UR9, RZ ;  /* 0x0000000902047c10 */ /* 0x002fe2000ff3e0ff */
[----:B------:R-:W-:Y:S01]  /*12810*/  @P5 STG.E.U16 desc[UR14][R2.64+0x2], R25 ;  /* 0x0000021902005986 */ /* 0x000fe2000c10150e */
[C---:B------:R-:W-:Y:S02]  /*12820*/  ISETP.GT.AND P6, PT, R0.reuse, 0x1, P0 ;  /* 0x000000010000780c */ /* 0x040fe400007c4270 */
[----:B------:R-:W-:Y:S01]  /*12830*/  ISETP.GT.AND P5, PT, R0, 0x8, P2 ;  /* 0x000000080000780c */ /* 0x000fe200017a4270 */
[----:B------:R-:W-:Y:S01]  /*12840*/  FMUL R27, R27, UR13 ;  /* 0x0000000d1b1b7c20 */ /* 0x000fe20008400000 */
[----:B------:R-:W-:-:S02]  /*12850*/  F2FP.F16.F32.PACK_AB R26, RZ, R26 ;  /* 0x0000001aff1a723e */ /* 0x000fc400000000ff */
[----:B------:R-:W-:Y:S02]  /*12860*/  IADD3.X R5, R3, UR8, RZ, P1, !PT ;  /* 0x0000000803057c10 */ /* 0x000fe40008ffe4ff */
[----:B------:R-:W-:Y:S01]  /*12870*/  ISETP.GT.AND P4, PT, R0, 0x9, P2 ;  /* 0x000000090000780c */ /* 0x000fe20001784270 */
[----:B------:R-:W-:Y:S01]  /*12880*/  FMUL R28, R28, UR13 ;  /* 0x0000000d1c1c7c20 */ /* 0x000fe20008400000 */
[----:B------:R-:W-:Y:S01]  /*12890*/  FMUL R29, R29, UR13 ;  /* 0x0000000d1d1d7c20 */ /* 0x000fe20008400000 */
[----:B------:R-:W-:Y:S01]  /*128a0*/  @P3 STG.E.U16 desc[UR14][R4.64], R26 ;  /* 0x0000001a04003986 */ /* 0x000fe2000c10150e */
[----:B------:R-:W-:Y:S02]  /*128b0*/  F2FP.F16.F32.PACK_AB R27, RZ, R27 ;  /* 0x0000001bff1b723e */ /* 0x000fe400000000ff */
[----:B------:R-:W-:Y:S02]  /*128c0*/  ISETP.GT.AND P3, PT, R0, 0x8, P0 ;  /* 0x000000080000780c */ /* 0x000fe40000764270 */
[----:B------:R-:W-:Y:S01]  /*128d0*/  F2FP.F16.F32.PACK_AB R28, RZ, R28 ;  /* 0x0000001cff1c723e */ /* 0x000fe200000000ff */
[----:B------:R-:W-:Y:S01]  /*128e0*/  FMUL R30, R30, UR13 ;  /* 0x0000000d1e1e7c20 */ /* 0x000fe20008400000 */
[----:B------:R-:W-:Y:S01]  /*128f0*/  F2FP.F16.F32.PACK_AB R29, RZ, R29 ;  /* 0x0000001dff1d723e */ /* 0x000fe200000000ff */
[----:B------:R-:W-:Y:S01]  /*12900*/  @P6 STG.E.U16 desc[UR14][R4.64+0x2], R27 ;  /* 0x0000021b04006986 */ /* 0x000fe2000c10150e */
[----:B------:R-:W-:-:S03]  /*12910*/  ISETP.GT.AND P6, PT, R0, 0x9, P0 ;  /* 0x000000090000780c */ /* 0x000fc600007c4270 */
[----:B------:R-:W-:Y:S01]  /*12920*/  @P5 STG.E.U16 desc[UR14][R2.64+0x10], R28 ;  /* 0x0000101c02005986 */ /* 0x000fe2000c10150e */
[C---:B------:R-:W-:Y:S01]  /*12930*/  ISETP.GT.AND P5, PT, R0.reuse, 0x10, P2 ;  /* 0x000000100000780c */ /* 0x040fe200017a4270 */
[----:B------:R-:W-:Y:S01]  /*12940*/  FMUL R31, R31, UR13 ;  /* 0x0000000d1f1f7c20 */ /* 0x000fe20008400000 */
[----:B------:R-:W-:Y:S01]  /*12950*/  F2FP.F16.F32.PACK_AB R30, RZ, R30 ;  /* 0x0000001eff1e723e */ /* 0x000fe200000000ff */
[----:B------:R-:W-:Y:S01]  /*12960*/  @P4 STG.E.U16 desc[UR14][R2.64+0x12], R29 ;  /* 0x0000121d02004986 */ /* 0x000fe2000c10150e */
[----:B------:R-:W-:Y:S01]  /*12970*/  ISETP.GT.AND P4, PT, R0, 0x11, P2 ;  /* 0x000000110000780c */ /* 0x000fe20001784270 */
[----:B------:R-:W-:Y:S01]  /*12980*/  FMUL R32, R32, UR13 ;  /* 0x0000000d20207c20 */ /* 0x000fe20008400000 */
[----:B------:R-:W-:Y:S01]  /*12990*/  FMUL R33, R33, UR13 ;  /* 0x0000000d21217c20 */ /* 0x000fe20008400000 */
[----:B------:R-:W-:Y:S01]  /*129a0*/  @P3 STG.E.U16 desc[UR14][R4.64+0x10], R30 ;  /* 0x0000101e04003986 */ /* 0x000fe2000c10150e */
[----:B------:R-:W-:Y:S02]  /*129b0*/  F2FP.F16.F32.PACK_AB R31, RZ, R31 ;  /* 0x0000001fff1f723e */ /* 0x000fe400000000ff */
[----:B------:R-:W-:-:S02]  /*129c0*/  ISETP.GT.AND P3, PT, R0, 0x10, P0 ;  /* 0x000000100000780c */ /* 0x000fc40000764270 */
[----:B------:R-:W-:Y:S01]  /*129d0*/  F2FP.F16.F32.PACK_AB R32, RZ, R32 ;  /* 0x00000020ff20723e */ /* 0x000fe200000000ff */
[----:B------:R-:W-:Y:S01]  /*129e0*/  FMUL R34, R34, UR13 ;  /* 0x0000000d22227c20 */ /* 0x000fe20008400000 */
[----:B------:R-:W-:Y:S01]  /*129f0*/  F2FP.F16.F32.PACK_AB R33, RZ, R33 ;  /* 0x00000021ff21723e */ /* 0x000fe200000000ff */
[----:B------:R-:W-:Y:S01]  /*12a00*/  @P6 STG.E.U16 desc[UR14][R4.64+0x12], R31 ;  /* 0x0000121f04006986 */ /* 0x000fe2000c10150e */
[----:B------:R-:W-:-:S03]  /*12a10*/  ISETP.GT.AND P6, PT, R0, 0x11, P0 ;  /* 0x000000110000780c */ /* 0x000fc600007c4270 */
[----:B------:R-:W-:Y:S01]  /*12a20*/  @P5 STG.E.U16 desc[UR14][R2.64+0x20], R32 ;  /* 0x0000202002005986 */ /* 0x000fe2000c10150e */
[----:B------:R-:W-:-:S03]  /*12a30*/  F2FP.F16.F32.PACK_AB R34, RZ, R34 ;  /* 0x00000022ff22723e */ /* 0x000fc600000000ff */
[----:B------:R-:W-:Y:S01]  /*12a40*/  @P4 STG.E.U16 desc[UR14][R2.64+0x22], R33 ;  /* 0x0000222102004986 */ /* 0x000fe2000c10150e */
[C---:B------:R-:W-:Y:S01]  /*12a50*/  ISETP.GT.AND P4, PT, R0.reuse, 0x18, P2 ;  /* 0x000000180000780c */ /* 0x040fe20001784270 */
[----:B------:R-:W-:Y:S01]  /*12a60*/  FMUL R35, R35, UR13 ;  /* 0x0000000d23237c20 */ /* 0x000fe20008400000 */
[----:B------:R-:W-:Y:S01]  /*12a70*/  ISETP.GT.AND P5, PT, R0, 0x19, P2 ;  /* 0x000000190000780c */ /* 0x000fe200017a4270 */
[----:B------:R-:W-:Y:S01]  /*12a80*/  FMUL R36, R36, UR13 ;  /* 0x0000000d24247c20 */ /* 0x000fe20008400000 */
[----:B------:R-:W-:Y:S01]  /*12a90*/  FMUL R37, R37, UR13 ;  /* 0x0000000d25257c20 */ /* 0x000fe20008400000 */
[----:B------:R-:W-:Y:S01]  /*12aa0*/  @P3 STG.E.U16 desc[UR14][R4.64+0x20], R34 ;  /* 0x0000202204003986 */ /* 0x000fe2000c10150e */
[----:B------:R-:W-:Y:S02]  /*12ab0*/  ISETP.GT.AND P3, PT, R0, 0x18, P0 ;  /* 0x000000180000780c */ /* 0x000fe40000764270 */
[----:B------:R-:W-:Y:S01]  /*12ac0*/  F2FP.F16.F32.PACK_AB R35, RZ, R35 ;  /* 0x00000023ff23723e */ /* 0x000fe200000000ff */
[----:B------:R-:W-:Y:S01]  /*12ad0*/  FMUL R38, R38, UR13 ;  /* 0x0000000d26267c20 */ /* 0x000fe20008400000 */
[----:B------:R-:W-:-:S02]  /*12ae0*/  F2FP.F16.F32.PACK_AB R36, RZ, R36 ;  /* 0x00000024ff24723e */ /* 0x000fc400000000ff */
[----:B------:R-:W-:Y:S01]  /*12af0*/  F2FP.F16.F32.PACK_AB R37, RZ, R37 ;  /* 0x00000025ff25723e */ /* 0x000fe200000000ff */
[----:B------:R-:W-:Y:S01]  /*12b00*/  @P6 STG.E.U16 desc[UR14][R4.64+0x22], R35 ;  /* 0x0000222304006986 */ /* 0x000fe2000c10150e */
[----:B------:R-:W-:-:S03]  /*12b10*/  F2FP.F16.F32.PACK_AB R38, RZ, R38 ;  /* 0x00000026ff26723e */ /* 0x000fc600000000ff */
[----:B------:R-:W-:Y:S01]  /*12b20*/  @P4 STG.E.U16 desc[UR14][R2.64+0x30], R36 ;  /* 0x0000302402004986 */ /* 0x000fe2000c10150e */
[C---:B------:R-:W-:Y:S02]  /*12b30*/  ISETP.GT.AND P4, PT, R0.reuse, 0x19, P0 ;  /* 0x000000190000780c */ /* 0x040fe40000784270 */
[C---:B------:R-:W-:Y:S01]  /*12b40*/  ISETP.GT.AND P6, PT, R0.reuse, 0x20, P2 ;  /* 0x000000200000780c */ /* 0x040fe200017c4270 */
[----:B------:R-:W-:Y:S01]  /*12b50*/  @P5 STG.E.U16 desc[UR14][R2.64+0x32], R37 ;  /* 0x0000322502005986 */ /* 0x000fe2000c10150e */
[----:B------:R-:W-:Y:S01]  /*12b60*/  ISETP.GT.AND P5, PT, R0, 0x21, P2 ;  /* 0x000000210000780c */ /* 0x000fe200017a4270 */
[----:B------:R-:W-:Y:S01]  /*12b70*/  FMUL R39, R39, UR13 ;  /* 0x0000000d27277c20 */ /* 0x000fe20008400000 */
[----:B------:R-:W-:Y:S01]  /*12b80*/  FMUL R40, R40, UR13 ;  /* 0x0000000d28287c20 */ /* 0x000fe20008400000 */
[----:B------:R-:W-:Y:S01]  /*12b90*/  FMUL R41, R41, UR13 ;  /* 0x0000000d29297c20 */ /* 0x000fe20008400000 */
[----:B------:R-:W-:Y:S01]  /*12ba0*/  @P3 STG.E.U16 desc[UR14][R4.64+0x30], R38 ;  /* 0x0000302604003986 */ /* 0x000fe2000c10150e */
[----:B------:R-:W-:Y:S01]  /*12bb0*/  ISETP.GT.AND P3, PT, R0, 0x20, P0 ;  /* 0x000000200000780c */ /* 0x000fe20000764270 */
[----:B------:R-:W-:Y:S01]  /*12bc0*/  FMUL R42, R42, UR13 ;  /* 0x0000000d2a2a7c20 */ /* 0x000fe20008400000 */
[----:B------:R-:W-:-:S02]  /*12bd0*/  F2FP.F16.F32.PACK_AB R39, RZ, R39 ;  /* 0x00000027ff27723e */ /* 0x000fc400000000ff */
[----:B------:R-:W-:Y:S02]  /*12be0*/  F2FP.F16.F32.PACK_AB R40, RZ, R40 ;  /* 0x00000028ff28723e */ /* 0x000fe400000000ff */
[----:B------:R-:W-:Y:S01]  /*12bf0*/  F2FP.F16.F32.PACK_AB R41, RZ, R41 ;  /* 0x00000029ff29723e */ /* 0x000fe200000000ff */
[----:B------:R-:W-:Y:S01]  /*12c00*/  @P4 STG.E.U16 desc[UR14][R4.64+0x32], R39 ;  /* 0x0000322704004986 */ /* 0x000fe2000c10150e */
[----:B------:R-:W-:Y:S02]  /*12c10*/  F2FP.F16.F32.PACK_AB R42, RZ, R42 ;  /* 0x0000002aff2a723e */ /* 0x000fe400000000ff */
        /* <DEDUP_REMOVED lines=31> */
[----:B------:R-:W-:-:S03]  /*12e10*/  F2FP.F16.F32.PACK_AB R50, RZ, R50 ;  /* 0x00000032ff32723e */ /* 0x000fc600000000ff */
[----:B------:R-:W-:Y:S01]  /*12e20*/  @P6 STG.E.U16 desc[UR14][R2.64+0x60], R48 ;  /* 0x0000603002006986 */ /* 0x000fe2000c10150e */
[----:B--2---:R-:W-:-:S03]  /*12e30*/  IADD3.X R7, R3, UR8, RZ, P1, !PT ;  /* 0x0000000803077c10 */ /* 0x004fc60008ffe4ff */
[----:B------:R-:W-:Y:S01]  /*12e40*/  @P5 STG.E.U16 desc[UR14][R2.64+0x62], R49 ;  /* 0x0000623102005986 */ /* 0x000fe2000c10150e */
[C---:B------:R-:W-:Y:S02]  /*12e50*/  ISETP.GT.AND P5, PT, R0.reuse, 0x31, P0 ;  /* 0x000000310000780c */ /* 0x040fe400007a4270 */
[C---:B------:R-:W-:Y:S01]  /*12e60*/  ISETP.GT.AND P1, PT, R0.reuse, 0x38, P0 ;  /* 0x000000380000780c */ /* 0x040fe20000724270 */
[----:B------:R1:W-:Y:S01]  /*12e70*/  @P3 STG.E.U16 desc[UR14][R4.64+0x60], R50 ;  /* 0x0000603204003986 */ /* 0x0003e2000c10150e */
[C---:B------:R-:W-:Y:S02]  /*12e80*/  ISETP.GT.AND P3, PT, R0.reuse, 0x39, P0 ;  /* 0x000000390000780c */ /* 0x040fe40000764270 */
[C---:B------:R-:W-:Y:S01]  /*12e90*/  ISETP.GT.AND P6, PT, R0.reuse, 0x38, P2 ;  /* 0x000000380000780c */ /* 0x040fe200017c4270 */
[----:B------:R-:W-:Y:S01]  /*12ea0*/  FMUL R51, R51, UR13 ;  /* 0x0000000d33337c20 */ /* 0x000fe20008400000 */
[----:B------:R-:W-:Y:S01]  /*12eb0*/  ISETP.GT.AND P4, PT, R0, 0x39, P2 ;  /* 0x000000390000780c */ /* 0x000fe20001784270 */
[----:B------:R-:W-:Y:S01]  /*12ec0*/  FMUL R52, R52, UR13 ;  /* 0x0000000d34347c20 */ /* 0x000fe20008400000 */
[----:B------:R-:W-:Y:S01]  /*12ed0*/  FMUL R53, R53, UR13 ;  /* 0x0000000d35357c20 */ /* 0x000fe20008400000 */
[----:B------:R-:W-:Y:S01]  /*12ee0*/  FMUL R54, R54, UR13 ;  /* 0x0000000d36367c20 */ /* 0x000fe20008400000 */
[----:B------:R-:W-:Y:S01]  /*12ef0*/  FMUL R55, R55, UR13 ;  /* 0x0000000d37377c20 */ /* 0x000fe20008400000 */
[----:B------:R-:W-:Y:S01]  /*12f00*/  F2FP.F16.F32.PACK_AB R51, RZ, R51 ;  /* 0x00000033ff33723e */ /* 0x000fe200000000ff */
[----:B------:R-:W-:Y:S01]  /*12f10*/  @P5 IMAD.MOV.U32 R6, RZ, RZ, R4 ;  /* 0x000000ffff065224 */ /* 0x000fe200078e0004 */
[----:B------:R-:W-:Y:S01]  /*12f20*/  F2FP.F16.F32.PACK_AB R52, RZ, R52 ;  /* 0x00000034ff34723e */ /* 0x000fe200000000ff */
[C---:B-1----:R-:W-:Y:S01]  /*12f30*/  VIADD R4, R2.reuse, UR9 ;  /* 0x0000000902047c36 */ /* 0x042fe20008000000 */
[----:B------:R-:W-:Y:S01]  /*12f40*/  F2FP.F16.F32.PACK_AB R53, RZ, R53 ;  /* 0x00000035ff35723e */ /* 0x000fe200000000ff */
[--C-:B------:R-:W-:Y:S01]  /*12f50*/  @P1 IMAD.MOV.U32 R5, RZ, RZ, R7.reuse ;  /* 0x000000ffff051224 */ /* 0x100fe200078e0007 */
[----:B------:R-:W-:Y:S01]  /*12f60*/  F2FP.F16.F32.PACK_AB R54, RZ, R54 ;  /* 0x00000036ff36723e */ /* 0x000fe200000000ff */
[----:B------:R-:W-:Y:S01]  /*12f70*/  @P3 IMAD.MOV.U32 R9, RZ, RZ, R7 ;  /* 0x000000ffff093224 */ /* 0x000fe200078e0007 */
[----:B------:R-:W-:Y:S01]  /*12f80*/  F2FP.F16.F32.PACK_AB R55, RZ, R55 ;  /* 0x00000037ff37723e */ /* 0x000fe200000000ff */
[----:B------:R-:W-:Y:S01]  /*12f90*/  @P5 STG.E.U16 desc[UR14][R6.64+0x62], R51 ;  /* 0x0000623306005986 */ /* 0x000fe2000c10150e */
[----:B------:R-:W-:-:S03]  /*12fa0*/  IADD3 R8, R2, UR9, RZ ;  /* 0x0000000902087c10 */ /* 0x000fc6000fffe0ff */
[----:B------:R-:W-:Y:S04]  /*12fb0*/  @P6 STG.E.U16 desc[UR14][R2.64+0x70], R52 ;  /* 0x0000703402006986 */ /* 0x000fe8000c10150e */
[----:B------:R-:W-:Y:S04]  /*12fc0*/  @P4 STG.E.U16 desc[UR14][R2.64+0x72], R53 ;  /* 0x0000723502004986 */ /* 0x000fe8000c10150e */
[----:B------:R1:W-:Y:S01]  /*12fd0*/  @P1 STG.E.U16 desc[UR14][R4.64+0x70], R54 ;  /* 0x0000703604001986 */ /* 0x0003e2000c10150e */
[----:B------:R-:W-:-:S03]  /*12fe0*/  ISETP.GT.AND P1, PT, R0, 0x40, P0 ;  /* 0x000000400000780c */ /* 0x000fc60000724270 */
[----:B------:R2:W-:Y:S01]  /*12ff0*/  @P3 STG.E.U16 desc[UR14][R8.64+0x72], R55 ;  /* 0x0000723708003986 */ /* 0x0005e2000c10150e */
[C---:B------:R-:W-:Y:S02]  /*13000*/  ISETP.GT.AND P3, PT, R0.reuse, 0x41, P0 ;  /* 0x000000410000780c */ /* 0x040fe40000764270 */
[C---:B------:R-:W-:Y:S02]  /*13010*/  ISETP.GT.AND P4, PT, R0.reuse, 0x40, P2 ;  /* 0x000000400000780c */ /* 0x040fe40001784270 */
[----:B------:R-:W-:Y:S01]  /*13020*/  ISETP.GT.AND P5, PT, R0, 0x41, P2 ;  /* 0x000000410000780c */ /* 0x000fe200017a4270 */
[----:B------:R-:W-:Y:S01]  /*13030*/  FMUL R56, R56, UR13 ;  /* 0x0000000d38387c20 */ /* 0x000fe20008400000 */
[----:B------:R-:W-:Y:S01]  /*13040*/  FMUL R57, R57, UR13 ;  /* 0x0000000d39397c20 */ /* 0x000fe20008400000 */
[----:B------:R-:W-:Y:S01]  /*13050*/  FMUL R58, R58, UR13 ;  /* 0x0000000d3a3a7c20 */ /* 0x000fe20008400000 */
[----:B------:R-:W-:Y:S02]  /*13060*/  FMUL R59, R59, UR13 ;  /* 0x0000000d3b3b7c20 */ /* 0x000fe40008400000 */
[----:B------:R-:W-:Y:S01]  /*13070*/  F2FP.F16.F32.PACK_AB R56, RZ, R56 ;  /* 0x00000038ff38723e */ /* 0x000fe200000000ff */
[--C-:B-1----:R-:W-:Y:S01]  /*13080*/  @P1 IMAD.MOV.U32 R5, RZ, RZ, R7.reuse ;  /* 0x000000ffff051224 */ /* 0x102fe200078e0007 */
[----:B------:R-:W-:Y:S01]  /*13090*/  F2FP.F16.F32.PACK_AB R57, RZ, R57 ;  /* 0x00000039ff39723e */ /* 0x000fe200000000ff */
[----:B--2---:R-:W-:Y:S01]  /*130a0*/  @P3 IMAD.MOV.U32 R9, RZ, RZ, R7 ;  /* 0x000000ffff093224 */ /* 0x004fe200078e0007 */
[----:B------:R-:W-:-:S02]  /*130b0*/  F2FP.F16.F32.PACK_AB R58, RZ, R58 ;  /* 0x0000003aff3a723e */ /* 0x000fc400000000ff */
[----:B------:R-:W-:Y:S01]  /*130c0*/  F2FP.F16.F32.PACK_AB R59, RZ, R59 ;  /* 0x0000003bff3b723e */ /* 0x000fe200000000ff */
        /* <DEDUP_REMOVED lines=18> */
[----:B------:R-:W-:Y:S01]  /*131f0*/  @P4 STG.E.U16 desc[UR14][R2.64+0x90], R60 ;  /* 0x0000903c02004986 */ /* 0x000fe2000c10150e */
[----:B------:R-:W-:-:S03]  /*13200*/  ISETP.GT.AND P4, PT, R0, 0x50, P2 ;  /* 0x000000500000780c */ /* 0x000fc60001784270 */
[----:B------:R-:W-:Y:S01]  /*13210*/  @P5 STG.E.U16 desc[UR14][R2.64+0x92], R61 ;  /* 0x0000923d02005986 */ /* 0x000fe2000c10150e */
[----:B------:R-:W-:-:S03]  /*13220*/  FMUL R64, R64, UR13 ;  /* 0x0000000d40407c20 */ /* 0x000fc60008400000 */
[----:B------:R1:W-:Y:S01]  /*13230*/  @P1 STG.E.U16 desc[UR14][R4.64+0x90], R62 ;  /* 0x0000903e04001986 */ /* 0x0003e2000c10150e */
[----:B------:R-:W-:-:S03]  /*13240*/  ISETP.GT.AND P1, PT, R0, 0x50, P0 ;  /* 0x000000500000780c */ /* 0x000fc60000724270 */
[----:B------:R2:W-:Y:S01]  /*13250*/  @P3 STG.E.U16 desc[UR14][R8.64+0x92], R63 ;  /* 0x0000923f08003986 */ /* 0x0005e2000c10150e */
        /* <DEDUP_REMOVED lines=8> */
[----:B------:R-:W-:Y:S01]  /*132e0*/  ISETP.GT.AND P4, PT, R0, 0x58, P2 ;  /* 0x000000580000780c */ /* 0x000fe20001784270 */
[----:B-1----:R-:W-:Y:S01]  /*132f0*/  @P1 IMAD.MOV.U32 R5, RZ, RZ, R7 ;  /* 0x000000ffff051224 */ /* 0x002fe200078e0007 */
[----:B------:R-:W-:Y:S01]  /*13300*/  F2FP.F16.F32.PACK_AB R66, RZ, R66 ;  /* 0x00000042ff42723e */ /* 0x000fe200000000ff */
[----:B------:R-:W-:Y:S01]  /*13310*/  FMUL R68, R68, UR13 ;  /* 0x0000000d44447c20 */ /* 0x000fe20008400000 */
[----:B------:R-:W-:-:S02]  /*13320*/  F2FP.F16.F32.PACK_AB R67, RZ, R67 ;  /* 0x00000043ff43723e */ /* 0x000fc400000000ff */
[----:B--2---:R-:W-:Y:S01]  /*13330*/  @P3 MOV R9, R7 ;  /* 0x0000000700093202 */ /* 0x004fe20000000f00 */
[----:B------:R-:W-:Y:S01]  /*13340*/  @P5 STG.E.U16 desc[UR14][R2.64+0xa2], R65 ;  /* 0x0000a24102005986 */ /* 0x000fe2000c10150e */
[----:B------:R-:W-:-:S03]  /*13350*/  F2FP.F16.F32.PACK_AB R68, RZ, R68 ;  /* 0x00000044ff44723e */ /* 0x000fc600000000ff */
[----:B------:R1:W-:Y:S01]  /*13360*/  @P1 STG.E.U16 desc[UR14][R4.64+0xa0], R66 ;  /* 0x0000a04204001986 */ /* 0x0003e2000c10150e */
[----:B------:R-:W-:-:S03]  /*13370*/  ISETP.GT.AND P1, PT, R0, 0x58, P0 ;  /* 0x000000580000780c */ /* 0x000fc60000724270 */
[----:B------:R2:W-:Y:S01]  /*13380*/  @P3 STG.E.U16 desc[UR14][R8.64+0xa2], R67 ;  /* 0x0000a24308003986 */ /* 0x0005e2000c10150e */
[C---:B------:R-:W-:Y:S02]  /*13390*/  ISETP.GT.AND P3, PT, R0.reuse, 0x59, P0 ;  /* 0x000000590000780c */ /* 0x040fe40000764270 */
[C---:B------:R-:W-:Y:S01]  /*133a0*/  ISETP.GT.AND P5, PT, R0.reuse, 0x59, P2 ;  /* 0x000000590000780c */ /* 0x040fe200017a4270 */
[----:B------:R-:W-:Y:S01]  /*133b0*/  FMUL R69, R69, UR13 ;  /* 0x0000000d45457c20 */ /* 0x000fe20008400000 */
[----:B------:R-:W-:Y:S01]  /*133c0*/  @P4 STG.E.U16 desc[UR14][R2.64+0xb0], R68 ;  /* 0x0000b04402004986 */ /* 0x000fe2000c10150e */
[----:B------:R-:W-:Y:S01]  /*133d0*/  ISETP.GT.AND P4, PT, R0, 0x60, P2 ;  /* 0x000000600000780c */ /* 0x000fe20001784270 */
[----:B------:R-:W-:Y:S01]  /*133e0*/  FMUL R70, R70, UR13 ;  /* 0x0000000d46467c20 */ /* 0x000fe20008400000 */
[----:B------:R-:W-:Y:S01]  /*133f0*/  FMUL R71, R71, UR13 ;  /* 0x0000000d47477c20 */ /* 0x000fe20008400000 */
[----:B------:R-:W-:Y:S01]  /*13400*/  FMUL R72, R72, UR13 ;  /* 0x0000000d48487c20 */ /* 0x000fe20008400000 */
[----:B------:R-:W-:Y:S01]  /*13410*/  F2FP.F16.F32.PACK_AB R69, RZ, R69 ;  /* 0x00000045ff45723e */ /* 0x000fe200000000ff */
[----:B-1----:R-:W-:Y:S01]  /*13420*/  @P1 IMAD.MOV.U32 R5, RZ, RZ, R7 ;  /* 0x000000ffff051224 */ /* 0x002fe200078e0007 */
[----:B------:R-:W-:-:S02]  /*13430*/  F2FP.F16.F32.PACK_AB R70, RZ, R70 ;  /* 0x00000046ff46723e */ /* 0x000fc400000000ff */
[----:B------:R-:W-:Y:S01]  /*13440*/  F2FP.F16.F32.PACK_AB R71, RZ, R71 ;  /* 0x00000047ff47723e */ /* 0x000fe200000000ff */
[----:B--2---:R-:W-:Y:S01]  /*13450*/  @P3 IMAD.MOV.U32 R9, RZ, RZ, R7 ;  /* 0x000000ffff093224 */ /* 0x004fe200078e0007 */
[----:B------:R-:W-:Y:S01]  /*13460*/  F2FP.F16.F32.PACK_AB R72, RZ, R72 ;  /* 0x00000048ff48723e */ /* 0x000fe200000000ff */
[----:B------:R-:W-:Y:S01]  /*13470*/  @P5 STG.E.U16 desc[UR14][R2.64+0xb2], R69 ;  /* 0x0000b24502005986 */ /* 0x000fe2000c10150e */
[C---:B------:R-:W-:Y:S01]  /*13480*/  ISETP.GT.AND P5, PT, R0.reuse, 0x61, P2 ;  /* 0x000000610000780c */ /* 0x040fe200017a4270 */
[----:B------:R-:W-:Y:S02]  /*13490*/  FMUL R73, R73, UR13 ;  /* 0x0000000d49497c20 */ /* 0x000fe40008400000 */
[----:B------:R1:W-:Y:S04]  /*134a0*/  @P1 STG.E.U16 desc[UR14][R4.64+0xb0], R70 ;  /* 0x0000b04604001986 */ /* 0x0003e8000c10150e */
[----:B------:R2:W-:Y:S01]  /*134b0*/  @P3 STG.E.U16 desc[UR14][R8.64+0xb2], R71 ;  /* 0x0000b24708003986 */ /* 0x0005e2000c10150e */
[----:B------:R-:W-:-:S03]  /*134c0*/  ISETP.GT.AND P3, PT, R0, 0x60, P0 ;  /* 0x000000600000780c */ /* 0x000fc60000764270 */
[----:B------:R-:W-:Y:S01]  /*134d0*/  @P4 STG.E.U16 desc[UR14][R2.64+0xc0], R72 ;  /* 0x0000c04802004986 */ /* 0x000fe2000c10150e */
[----:B------:R-:W-:Y:S02]  /*134e0*/  ISETP.GT.AND P4, PT, R0, 0x61, P0 ;  /* 0x000000610000780c */ /* 0x000fe40000784270 */
[----:B------:R-:W-:Y:S01]  /*134f0*/  F2FP.F16.F32.PACK_AB R73, RZ, R73 ;  /* 0x00000049ff49723e */ /* 0x000fe200000000ff */
[----:B------:R-:W-:Y:S01]  /*13500*/  FMUL R74, R74, UR13 ;  /* 0x0000000d4a4a7c20 */ /* 0x000fe20008400000 */
[----:B------:R-:W-:Y:S01]  /*13510*/  FMUL R75, R75, UR13 ;  /* 0x0000000d4b4b7c20 */ /* 0x000fe20008400000 */
[C---:B------:R-:W-:Y:S02]  /*13520*/  ISETP.GT.AND P1, PT, R0.reuse, 0x69, P2 ;  /* 0x000000690000780c */ /* 0x040fe40001724270 */
[----:B------:R-:W-:Y:S01]  /*13530*/  @P5 STG.E.U16 desc[UR14][R2.64+0xc2], R73 ;  /* 0x0000c24902005986 */ /* 0x000fe2000c10150e */
[----:B------:R-:W-:Y:S01]  /*13540*/  ISETP.GT.AND P5, PT, R0, 0x68, P2 ;  /* 0x000000680000780c */ /* 0x000fe200017a4270 */
[--C-:B-1----:R-:W-:Y:S01]  /*13550*/  @P3 IMAD.MOV.U32 R5, RZ, RZ, R7.reuse ;  /* 0x000000ffff053224 */ /* 0x102fe200078e0007 */
[----:B------:R-:W-:Y:S01]  /*13560*/  F2FP.F16.F32.PACK_AB R74, RZ, R74 ;  /* 0x0000004aff4a723e */ /* 0x000fe200000000ff */
[----:B------:R-:W-:Y:S01]  /*13570*/  FMUL R76, R76, UR13 ;  /* 0x0000000d4c4c7c20 */ /* 0x000fe20008400000 */
[----:B------:R-:W-:Y:S01]  /*13580*/  F2FP.F16.F32.PACK_AB R75, RZ, R75 ;  /* 0x0000004bff4b723e */ /* 0x000fe200000000ff */
[----:B--2---:R-:W-:-:S02]  /*13590*/  @P4 IMAD.MOV.U32 R9, RZ, RZ, R7 ;  /* 0x000000ffff094224 */ /* 0x004fc400078e0007 */
[----:B------:R-:W-:Y:S01]  /*135a0*/  FMUL R77, R77, UR13 ;  /* 0x0000000d4d4d7c20 */ /* 0x000fe20008400000 */
[----:B------:R1:W-:Y:S01]  /*135b0*/  @P3 STG.E.U16 desc[UR14][R4.64+0xc0], R74 ;  /* 0x0000c04a04003986 */ /* 0x0003e2000c10150e */
[----:B------:R-:W-:Y:S02]  /*135c0*/  F2FP.F16.F32.PACK_AB R76, RZ, R76 ;  /* 0x0000004cff4c723e */ /* 0x000fe400000000ff */
[C---:B------:R-:W-:Y:S01]  /*135d0*/  ISETP.GT.AND P3, PT, R0.reuse, 0x68, P0 ;  /* 0x000000680000780c */ /* 0x040fe20000764270 */
[----:B------:R2:W-:Y:S01]  /*135e0*/  @P4 STG.E.U16 desc[UR14][R8.64+0xc2], R75 ;  /* 0x0000c24b08004986 */ /* 0x0005e2000c10150e */
[----:B------:R-:W-:Y:S02]  /*135f0*/  F2FP.F16.F32.PACK_AB R77, RZ, R77 ;  /* 0x0000004dff4d723e */ /* 0x000fe400000000ff */
[----:B------:R-:W-:Y:S01]  /*13600*/  ISETP.GT.AND P4, PT, R0, 0x69, P0 ;  /* 0x000000690000780c */ /* 0x000fe20000784270 */
[----:B------:R-:W-:Y:S01]  /*13610*/  @P5 STG.E.U16 desc[UR14][R2.64+0xd0], R76 ;  /* 0x0000d04c02005986 */ /* 0x000fe2000c10150e */
[----:B------:R-:W-:-:S03]  /*13620*/  FMUL R78, R78, UR13 ;  /* 0x0000000d4e4e7c20 */ /* 0x000fc60008400000 */
[----:B------:R-:W-:Y:S01]  /*13630*/  @P1 STG.E.U16 desc[UR14][R2.64+0xd2], R77 ;  /* 0x0000d24d02001986 */ /* 0x000fe2000c10150e */
[----:B------:R-:W-:Y:S01]  /*13640*/  ISETP.GT.AND P1, PT, R0, 0x70, P2 ;  /* 0x000000700000780c */ /* 0x000fe20001724270 */
[----:B------:R-:W-:Y:S01]  /*13650*/  FMUL R79, R79, UR13 ;  /* 0x0000000d4f4f7c20 */ /* 0x000fe20008400000 */
[----:B------:R-:W-:Y:S01]  /*13660*/  FMUL R80, R80, UR13 ;  /* 0x0000000d50507c20 */ /* 0x000fe20008400000 */
[----:B------:R-:W-:Y:S01]  /*13670*/  F2FP.F16.F32.PACK_AB R78, RZ, R78 ;  /* 0x0000004eff4e723e */ /* 0x000fe200000000ff */
[--C-:B-1----:R-:W-:Y:S02]  /*13680*/  @P3 IMAD.MOV.U32 R5, RZ, RZ, R7.reuse ;  /* 0x000000ffff053224 */ /* 0x102fe400078e0007 */
[----:B------:R-:W-:Y:S01]  /*13690*/  F2FP.F16.F32.PACK_AB R79, RZ, R79 ;  /* 0x0000004fff4f723e */ /* 0x000fe200000000ff */
[----:B--2---:R-:W-:Y:S01]  /*136a0*/  @P4 IMAD.MOV.U32 R9, RZ, RZ, R7 ;  /* 0x000000ffff094224 */ /* 0x004fe200078e0007 */
[----:B------:R-:W-:Y:S01]  /*136b0*/  F2FP.F16.F32.PACK_AB R80, RZ, R80 ;  /* 0x00000050ff50723e */ /* 0x000fe200000000ff */
[----:B------:R1:W-:Y:S01]  /*136c0*/  @P3 STG.E.U16 desc[UR14][R4.64+0xd0], R78 ;  /* 0x0000d04e04003986 */ /* 0x0003e2000c10150e */
[----:B------:R-:W-:-:S02]  /*136d0*/  ISETP.GT.AND P6, PT, R0, 0x70, P0 ;  /* 0x000000700000780c */ /* 0x000fc400007c4270 */
[C---:B------:R-:W-:Y:S01]  /*136e0*/  ISETP.GT.AND P5, PT, R0.reuse, 0x71, P0 ;  /* 0x000000710000780c */ /* 0x040fe200007a4270 */
        /* <DEDUP_REMOVED lines=9> */
[----:B------:R-:W-:Y:S01]  /*13780*/  FMUL R84, R84, UR13 ;  /* 0x0000000d54547c20 */ /* 0x000fe20008400000 */
[----:B------:R-:W-:Y:S01]  /*13790*/  ISETP.GT.AND P0, PT, R0, 0x79, P0 ;  /* 0x000000790000780c */ /* 0x000fe20000704270 */
[----:B------:R-:W-:Y:S01]  /*137a0*/  FMUL R85, R85, UR13 ;  /* 0x0000000d55557c20 */ /* 0x000fe20008400000 */
[----:B------:R-:W-:Y:S01]  /*137b0*/  FMUL R86, R86, UR13 ;  /* 0x0000000d56567c20 */ /* 0x000fe20008400000 */
[----:B------:R-:W-:Y:S01]  /*137c0*/  F2FP.F16.F32.PACK_AB R81, RZ, R81 ;  /* 0x00000051ff51723e */ /* 0x000fe200000000ff */
[--C-:B-1----:R-:W-:Y:S01]  /*137d0*/  @P6 IMAD.MOV.U32 R5, RZ, RZ, R7.reuse ;  /* 0x000000ffff056224 */ /* 0x102fe200078e0007 */
[----:B------:R-:W-:Y:S01]  /*137e0*/  F2FP.F16.F32.PACK_AB R82, RZ, R82 ;  /* 0x00000052ff52723e */ /* 0x000fe200000000ff */
[----:B--2---:R-:W-:Y:S01]  /*137f0*/  @P5 IMAD.MOV.U32 R9, RZ, RZ, R7 ;  /* 0x000000ffff095224 */ /* 0x004fe200078e0007 */
[----:B------:R-:W-:Y:S01]  /*13800*/  F2FP.F16.F32.PACK_AB R83, RZ, R83 ;  /* 0x00000053ff53723e */ /* 0x000fe200000000ff */
[--C-:B------:R-:W-:Y:S01]  /*13810*/  @P3 IMAD.MOV.U32 R10, RZ, RZ, R2.reuse ;  /* 0x000000ffff0a3224 */ /* 0x100fe200078e0002 */
[----:B------:R-:W-:Y:S01]  /*13820*/  F2FP.F16.F32.PACK_AB R84, RZ, R84 ;  /* 0x00000054ff54723e */ /* 0x000fe200000000ff */
[--C-:B------:R-:W-:Y:S01]  /*13830*/  @P3 IMAD.MOV.U32 R11, RZ, RZ, R3.reuse ;  /* 0x000000ffff0b3224 */ /* 0x100fe200078e0003 */
[----:B------:R-:W-:Y:S01]  /*13840*/  F2FP.F16.F32.PACK_AB R85, RZ, R85 ;  /* 0x00000055ff55723e */ /* 0x000fe200000000ff */
[----:B------:R-:W-:Y:S01]  /*13850*/  @P2 IMAD.MOV.U32 R12, RZ, RZ, R2 ;  /* 0x000000ffff0c2224 */ /* 0x000fe200078e0002 */
[----:B------:R3:W-:Y:S01]  /*13860*/  @P1 STG.E.U16 desc[UR14][R2.64+0xe2], R81 ;  /* 0x0000e25102001986 */ /* 0x0007e2000c10150e */
[----:B------:R-:W-:Y:S01]  /*13870*/  @P2 IMAD.MOV.U32 R13, RZ, RZ, R3 ;  /* 0x000000ffff0d2224 */ /* 0x000fe200078e0003 */
[----:B------:R-:W-:Y:S01]  /*13880*/  F2FP.F16.F32.PACK_AB R86, RZ, R86 ;  /* 0x00000056ff56723e */ /* 0x000fe200000000ff */
[----:B------:R-:W-:Y:S01]  /*13890*/  VIADD R14, R2, UR9 ;  /* 0x00000009020e7c36 */ /* 0x000fe20008000000 */
[----:B------:R3:W-:Y:S01]  /*138a0*/  @P6 STG.E.U16 desc[UR14][R4.64+0xe0], R82 ;  /* 0x0000e05204006986 */ /* 0x0007e2000c10150e */
[----:B------:R-:W-:-:S03]  /*138b0*/  @P4 IMAD.MOV.U32 R15, RZ, RZ, R7 ;  /* 0x000000ffff0f4224 */ /* 0x000fc600078e0007 */
[----:B------:R3:W-:Y:S01]  /*138c0*/  @P5 STG.E.U16 desc[UR14][R8.64+0xe2], R83 ;  /* 0x0000e25308005986 */ /* 0x0007e2000c10150e */
[----:B------:R-:W-:-:S03]  /*138d0*/  IADD3 R16, R2, UR9, RZ ;  /* 0x0000000902107c10 */ /* 0x000fc6000fffe0ff */
[----:B------:R3:W-:Y:S04]  /*138e0*/  @P3 STG.E.U16 desc[UR14][R10.64+0xf0], R84 ;  /* 0x0000f0540a003986 */ /* 0x0007e8000c10150e */
[----:B------:R3:W-:Y:S01]  /*138f0*/  @P2 STG.E.U16 desc[UR14][R12.64+0xf2], R85 ;  /* 0x0000f2550c002986 */ /* 0x0007e2000c10150e */
[----:B------:R-:W-:-:S03]  /*13900*/  FMUL R87, R87, UR13 ;  /* 0x0000000d57577c20 */ /* 0x000fc60008400000 */
[----:B------:R3:W-:Y:S01]  /*13910*/  @P4 STG.E.U16 desc[UR14][R14.64+0xf0], R86 ;  /* 0x0000f0560e004986 */ /* 0x0007e2000c10150e */
[----:B------:R-:W-:Y:S05]  /*13920*/  @!P0 EXIT ;  /* 0x000000000000894d */ /* 0x000fea0003800000 */
[----:B------:R-:W-:Y:S02]  /*13930*/  F2FP.F16.F32.PACK_AB R87, RZ, R87 ;  /* 0x00000057ff57723e */ /* 0x000fe400000000ff */
[----:B------:R-:W-:-:S05]  /*13940*/  MOV R17, R7 ;  /* 0x0000000700117202 */ /* 0x000fca0000000f00 */
[----:B------:R-:W-:Y:S01]  /*13950*/  STG.E.U16 desc[UR14][R16.64+0xf2], R87 ;  /* 0x0000f25710007986 */ /* 0x000fe2000c10150e */
[----:B------:R-:W-:Y:S05]  /*13960*/  EXIT ;  /* 0x000000000000794d */ /* 0x000fea0003800000 */
.L_x_10:
[----:B------:R-:W-:-:S13]  /*13970*/  ISETP.NE.AND P0, PT, RZ, UR7, PT ;  /* 0x00000007ff007c0c */ /* 0x000fda000bf05270 */
[----:B------:R-:W-:Y:S05]  /*13980*/  @P0 EXIT ;  /* 0x000000000000094d */ /* 0x000fea0003800000 */
[----:B------:R-:W-:-:S13]  /*13990*/  ELECT P0, URZ, PT ;  /* 0x00000000003f782f */ /* 0x000fda0003800000 */
[----:B------:R-:W-:Y:S05]  /*139a0*/  @!P0 BRA `(.L_x_525) ;  /* 0x0000000400dc8947 */ /* 0x000fea0003800000 */
[----:B------:R-:W-:-:S06]  /*139b0*/  UISETP.GE.AND UP0, UPT, UR5, 0x1, UPT ;  /* 0x000000010500788c */ /* 0x000fcc000bf06270 */
[----:B------:R-:W-:-:S13]  /*139c0*/  PLOP3.LUT P0, PT, PT, PT, UP0, 0x80, 0x0 ;  /* 0x000000000000781c */ /* 0x000fda0003f0f008 */
[----:B------:R-:W-:Y:S05]  /*139d0*/  @!P0 BRA `(.L_x_525) ;  /* 0x0000000400d08947 */ /* 0x000fea0003800000 */
[----:B------:R-:W0:Y:S01]  /*139e0*/  S2R R0, SR_CTAID.X ;  /* 0x0000000000007919 */ /* 0x000e220000002500 */
[----:B------:R-:W-:Y:S01]  /*139f0*/  UIMAD UR7, UR32, UR33, URZ ;  /* 0x00000021200772a4 */ /* 0x000fe2000f8e023f */
[----:B------:R-:W-:Y:S01]  /*13a00*/  LOP3.LUT P0, RZ, R7, 0x1f, RZ, 0xc0, !PT ;  /* 0x0000001f07ff7812 */ /* 0x000fe2000780c0ff */
[----:B------:R-:W-:Y:S01]  /*13a10*/  ULDC UR8, c[0x0][0x384] ;  /* 0x0000e10000087ab9 */ /* 0x000fe20000000800 */
[----:B------:R-:W1:Y:S01]  /*13a20*/  S2R R2, SR_CTAID.Y ;  /* 0x0000000000027919 */ /* 0x000e620000002600 */
[----:B------:R-:W-:Y:S01]  /*13a30*/  UIMAD UR7, UR4, UR7, 0x1 ;  /* 0x00000001040774a4 */ /* 0x000fe2000f8e0207 */
[----:B------:R-:W-:Y:S01]  /*13a40*/  IMAD.U32 R8, RZ, RZ, UR6 ;  /* 0x00000006ff087e24 */ /* 0x000fe2000f8e00ff */
[----:B------:R-:W-:Y:S01]  /*13a50*/  ULDC UR9, c[0x0][0x388] ;  /* 0x0000e20000097ab9 */ /* 0x000fe20000000800 */
[C---:B------:R-:W-:Y:S01]  /*13a60*/  ISETP.NE.AND P1, PT, R5.reuse, RZ, PT ;  /* 0x000000ff0500720c */ /* 0x040fe20003f25270 */
[----:B------:R-:W-:Y:S01]  /*13a70*/  IMAD.MOV.U32 R3, RZ, RZ, RZ ;  /* 0x000000ffff037224 */ /* 0x000fe200078e00ff */
[----:B------:R-:W-:Y:S01]  /*13a80*/  ISETP.NE.OR P0, PT, R5, RZ, !P0 ;  /* 0x000000ff0500720c */ /* 0x000fe20004705670 */
[----:B------:R-:W-:Y:S01]  /*13a90*/  IMAD.MOV.U32 R4, RZ, RZ, 0x1 ;  /* 0x00000001ff047424 */ /* 0x000fe200078e00ff */
[----:B------:R-:W-:Y:S01]  /*13aa0*/  CS2R R6, SRZ ;  /* 0x0000000000067805 */ /* 0x000fe2000001ff00 */
[----:B------:R-:W-:Y:S01]  /*13ab0*/  IMAD.MOV.U32 R5, RZ, RZ, RZ ;  /* 0x000000ffff057224 */ /* 0x000fe200078e00ff */
[----:B------:R-:W-:Y:S01]  /*13ac0*/  MOV R18, UR7 ;  /* 0x0000000700127c02 */ /* 0x000fe20008000f00 */
[----:B0-----:R-:W-:Y:S01]  /*13ad0*/  IMAD.SHL.U32 R15, R0, 0x100, RZ ;  /* 0x00000100000f7824 */ /* 0x001fe200078e00ff */
[----:B------:R-:W-:Y:S01]  /*13ae0*/  LOP3.LUT R0, R8, 0x2, RZ, 0xfc, !PT ;  /* 0x0000000208007812 */ /* 0x000fe200078efcff */
[----:B-1----:R-:W-:-:S02]  /*13af0*/  IMAD.SHL.U32 R14, R2, 0x80, RZ ;  /* 0x00000080020e7824 */ /* 0x002fc400078e00ff */
[----:B------:R-:W-:-:S04]  /*13b00*/  IMAD.HI.U32 R2, R15, UR8, RZ ;  /* 0x000000080f027c27 */ /* 0x000fc8000f8e00ff */
[----:B------:R-:W-:Y:S01]  /*13b10*/  VIADD R17, R14, 0x40 ;  /* 0x000000400e117836 */ /* 0x000fe20000000000 */
[----:B------:R-:W-:-:S07]  /*13b20*/  SHF.R.U32.HI R2, RZ, UR9, R2 ;  /* 0x00000009ff027c19 */ /* 0x000fce0008011602 */
.L_x_529:
[----:B------:R-:W0:Y:S01]  /*13b30*/  S2R R9, SR_CgaCtaId ;  /* 0x0000000000097919 */ /* 0x000e220000008800 */
[----:B------:R-:W-:-:S04]  /*13b40*/  MOV R8, 0x400 ;  /* 0x0000040000087802 */ /* 0x000fc80000000f00 */
[----:B0-----:R-:W-:Y:S02]  /*13b50*/  LEA R16, R9, R8, 0x18 ;  /* 0x0000000809107211 */ /* 0x001fe400078ec0ff */
[----:B------:R-:W-:-:S03]  /*13b60*/  SHF.L.U32 R8, R4, 0x1f, RZ ;  /* 0x0000001f04087819 */ /* 0x000fc600000006ff */
[----:B------:R-:W-:-:S07]  /*13b70*/  IMAD R11, R3, 0x8, R16 ;  /* 0x00000008030b7824 */ /* 0x000fce00078e0210 */
.L_x_526:
[----:B0-----:R0:W1:Y:S02]  /*13b80*/  SYNCS.PHASECHK.TRANS64.TRYWAIT P2, [R11+URZ+0x36048], R8 ;  /* 0x036048080b0075a7 */ /* 0x001064000804017f */
[----:B-1----:R-:W-:Y:S05]  /*13b90*/  @!P2 NANOSLEEP.SYNCS 0x989680 ;  /* 0x009896800000a95d */ /* 0x002fea0003900000 */
[----:B------:R-:W1:Y:S02]  /*13ba0*/  @!P2 SYNCS.PHASECHK.TRANS64 P2, [R11+URZ+0x36048], R8 ;  /* 0x036048080b00a5a7 */ /* 0x000e64000804007f */
[----:B-1----:R-:W-:Y:S05]  /*13bb0*/  @!P2 BRA `(.L_x_526) ;  /* 0xfffffffc00f0a947 */ /* 0x002fea000383ffff */
[----:B0-----:R-:W0:Y:S02]  /*13bc0*/  @!P1 LDC R8, c[0x0][0x500] ;  /* 0x00014000ff089b82 */ /* 0x001e240000000800 */
[----:B0-----:R0:W-:Y:S02]  /*13bd0*/  @!P1 SYNCS.ARRIVE.TRANS64 RZ, [R11+URZ+0x36000], R8 ;  /* 0x036000080bff99a7 */ /* 0x0011e4000800003f */
[----:B0-----:R-:W-:-:S04]  /*13be0*/  PRMT R8, R0, 0x9910, RZ ;  /* 0x0000991000087816 */ /* 0x001fc800000000ff */
[----:B------:R-:W-:-:S13]  /*13bf0*/  ISETP.NE.AND P2, PT, R8, 0x2, PT ;  /* 0x000000020800780c */ /* 0x000fda0003f45270 */
[----:B------:R-:W-:Y:S05]  /*13c00*/  @P2 BRA `(.L_x_527) ;  /* 0x0000000000042947 */ /* 0x000fea0003800000 */
[----:B------:R-:W-:Y:S01]  /*13c10*/  BPT.TRAP 0x1 ;  /* 0x000000040000795c */ /* 0x000fe20000300000 */
.L_x_527:
[----:B------:R-:W-:Y:S05]  /*13c20*/  @P0 BRA `(.L_x_528) ;  /* 0x0000000000040947 */ /* 0x000fea0003800000 */
[----:B------:R-:W-:Y:S01]  /*13c30*/  BPT.TRAP 0x1 ;  /* 0x000000040000795c */ /* 0x000fe20000300000 */
.L_x_528:
[----:B------:R-:W0:Y:S01]  /*13c40*/  LDC R10, c[0x0][0x380] ;  /* 0x0000e000ff0a7b82 */ /* 0x000e220000000800 */
[----:B------:R-:W-:Y:S01]  /*13c50*/  R2UR UR7, R2 ;  /* 0x00000000020772ca */ /* 0x000fe200000e0000 */
[----:B------:R-:W-:Y:S01]  /*13c60*/  ULDC UR28, c[0x0][0x38c] ;  /* 0x0000e300001c7ab9 */ /* 0x000fe20000000800 */
[C---:B------:R-:W-:Y:S01]  /*13c70*/  R2UR UR26, R7.reuse ;  /* 0x00000000071a72ca */ /* 0x040fe200000e0000 */
[----:B------:R-:W-:Y:S01]  /*13c80*/  UISETP.NE.AND UP0, UPT, UR28, 0x1, UPT ;  /* 0x000000011c00788c */ /* 0x000fe2000bf05270 */
[----:B------:R-:W-:Y:S01]  /*13c90*/  VIADD R7, R7, 0x1 ;  /* 0x0000000107077836 */ /* 0x000fe20000000000 */
[----:B------:R-:W-:Y:S01]  /*13ca0*/  R2UR UR18, R16 ;  /* 0x00000000101272ca */ /* 0x000fe200000e0000 */
[C---:B------:R-:W-:Y:S01]  /*13cb0*/  IMAD R16, R3.reuse, 0x2000, R16 ;  /* 0x0000200003107824 */ /* 0x040fe200078e0210 */
[----:B------:R-:W1:Y:S01]  /*13cc0*/  LDC.64 R8, c[0x0][0x3b8] ;  /* 0x0000ee00ff087b82 */ /* 0x000e620000000a00 */
[----:B------:R-:W-:Y:S01]  /*13cd0*/  R2UR UR24, R3 ;  /* 0x00000000031872ca */ /* 0x000fe200000e0000 */
[----:B------:R-:W-:Y:S01]  /*13ce0*/  ULDC.64 UR30, c[0x0][0x198] ;  /* 0x00006600001e7ab9 */ /* 0x000fe20000000a00 */
[----:B------:R-:W-:Y:S01]  /*13cf0*/  R2UR UR25, R11 ;  /* 0x000000000b1972ca */ /* 0x000fe200000e0000 */
[----:B------:R-:W-:Y:S01]  /*13d00*/  ULDC.64 UR10, c[0x0][0x3d0] ;  /* 0x0000f400000a7ab9 */ /* 0x000fe20000000a00 */
[----:B------:R-:W-:Y:S01]  /*13d10*/  IADD3 R18, R18, -0x1, RZ ;  /* 0xffffffff12127810 */ /* 0x000fe20007ffe0ff */
[----:B------:R-:W-:Y:S01]  /*13d20*/  UIADD3 UR22, UP1, UR30, 0xf0, URZ ;  /* 0x000000f01e167890 */ /* 0x000fe2000ff3e03f */
[----:B------:R-:W-:Y:S01]  /*13d30*/  R2UR UR20, R5 ;  /* 0x00000000051472ca */ /* 0x000fe200000e0000 */
[----:B------:R-:W1:Y:S01]  /*13d40*/  LDC.64 R12, c[0x0][0x3d8] ;  /* 0x0000f600ff0c7b82 */ /* 0x000e620000000a00 */
[----:B------:R-:W-:Y:S01]  /*13d50*/  @UP0 ULDC.64 UR12, c[0x0][0x390] ;  /* 0x0000e400000c0ab9 */ /* 0x000fe20000000a00 */
[----:B------:R-:W-:Y:S01]  /*13d60*/  R2UR UR21, R6 ;  /* 0x00000000061572ca */ /* 0x000fe200000e0000 */
[----:B------:R-:W-:Y:S01]  /*13d70*/  UIADD3 UR30, UP2, UR30, 0x1f0, URZ ;  /* 0x000001f01e1e7890 */ /* 0x000fe2000ff5e03f */
[----:B------:R-:W-:Y:S01]  /*13d80*/  ISETP.GT.AND P5, PT, R18, 0x1, PT ;  /* 0x000000011200780c */ /* 0x000fe20003fa4270 */
[----:B------:R-:W-:Y:S01]  /*13d90*/  USHF.L.U32 UR26, UR26, 0x5, URZ ;  /* 0x000000051a1a7899 */ /* 0x000fe2000800063f */
[----:B------:R-:W-:Y:S01]  /*13da0*/  VIADD R3, R3, 0x1 ;  /* 0x0000000103037836 */ /* 0x000fe20000000000 */
[----:B------:R-:W-:Y:S01]  /*13db0*/  ULEA UR24, UR24, UR18, 0xe ;  /* 0x0000001218187291 */ /* 0x000fe2000f8e703f */
[----:B0-----:R-:W-:Y:S01]  /*13dc0*/  ISETP.NE.AND P2, PT, R10, 0x1, PT ;  /* 0x000000010a00780c */ /* 0x001fe20003f45270 */
[----:B------:R-:W-:Y:S01]  /*13dd0*/  UIADD3 UR25, UR25, 0x36000, URZ ;  /* 0x0003600019197890 */ /* 0x000fe2000fffe03f */
[----:B------:R-:W-:Y:S01]  /*13de0*/  R2UR UR18, R14 ;  /* 0x000000000e1272ca */ /* 0x000fe200000e0000 */
[----:B------:R-:W-:Y:S01]  /*13df0*/  UIADD3.X UR23, URZ, UR31, URZ, UP1, !UPT ;  /* 0x0000001f3f177290 */ /* 0x000fe20008ffe43f */
[C---:B------:R-:W-:Y:S01]  /*13e00*/  ISETP.NE.AND P4, PT, R3.reuse, 0x9, PT ;  /* 0x000000090300780c */ /* 0x040fe20003f85270 */
[----:B------:R-:W-:Y:S01]  /*13e10*/  UIADD3.X UR31, URZ, UR31, URZ, UP2, !UPT ;  /* 0x0000001f3f1f7290 */ /* 0x000fe200097fe43f */
[----:B------:R-:W-:Y:S01]  /*13e20*/  UMOV UR14, 0x0 ;  /* 0x00000000000e7882 */ /* 0x000fe20000000000 */
[----:B------:R-:W-:Y:S01]  /*13e30*/  UMOV UR15, 0x10000000 ;  /* 0x10000000000f7882 */ /* 0x000fe20000000000 */
[----:B------:R-:W-:Y:S01]  /*13e40*/  UMOV UR19, UR26 ;  /* 0x0000001a00137c82 */ /* 0x000fe20008000000 */
[----:B------:R-:W-:-:S04]  /*13e50*/  SEL R3, R3, RZ, P4 ;  /* 0x000000ff03037207 */ /* 0x000fc80002000000 */
[----:B------:R-:W-:Y:S01]  /*13e60*/  @P2 IMAD.U32 R19, RZ, RZ, UR7 ;  /* 0x00000007ff132e24 */ /* 0x000fe2000f8e00ff */
[----:B------:R-:W-:Y:S01]  /*13e70*/  R2UR UR7, R15 ;  /* 0x000000000f0772ca */ /* 0x000fe200000e0000 */
[----:B-1----:R-:W-:-:S03]  /*13e80*/  IMAD R8, R5, R8, R12 ;  /* 0x0000000805087224 */ /* 0x002fc600078e020c */
[----:B------:R-:W-:Y:S01]  /*13e90*/  @P2 R2UR UR7, R19 ;  /* 0x00000000130722ca */ /* 0x000fe200000e0000 */
[----:B------:R-:W-:Y:S01]  /*13ea0*/  IMAD R9, R6, R9, R13 ;  /* 0x0000000906097224 */ /* 0x000fe200078e020d */
[----:B------:R-:W-:-:S04]  /*13eb0*/  ISETP.NE.AND P2, PT, R7, UR4, PT ;  /* 0x0000000407007c0c */ /* 0x000fc8000bf45270 */
[----:B------:R-:W-:Y:S02]  /*13ec0*/  PRMT R8, R8, 0x40, R9 ;  /* 0x0000004008087816 */ /* 0x000fe40000000009 */
[----:B------:R-:W0:Y:S01]  /*13ed0*/  LDC R9, c[0x0][0x3c8] ;  /* 0x0000f200ff097b82 */ /* 0x000e220000000800 */
[----:B------:R-:W-:Y:S02]  /*13ee0*/  SEL R7, R7, RZ, P2 ;  /* 0x000000ff07077207 */ /* 0x000fe40001000000 */
[----:B------:R-:W-:Y:S01]  /*13ef0*/  R2UR UR34, R8 ;  /* 0x00000000082272ca */ /* 0x000fe200000e0000 */
[----:B------:R-:W-:Y:S01]  /*13f00*/  VIADD R8, R5, 0x1 ;  /* 0x0000000105087836 */ /* 0x000fe20000000000 */
[----:B------:R-:W-:Y:S02]  /*13f10*/  UIADD3 UR8, -UR7, URZ, URZ ;  /* 0x0000003f07087290 */ /* 0x000fe4000fffe13f */
[----:B------:R-:W-:Y:S01]  /*13f20*/  UIMAD.WIDE.U32 UR16, UR7, UR12, URZ ;  /* 0x0000000c071072a5 */ /* 0x000fe2000f8e003f */
[----:B------:R-:W-:Y:S01]  /*13f30*/  @P2 IMAD.MOV R8, RZ, RZ, R5 ;  /* 0x000000ffff082224 */ /* 0x000fe200078e0205 */
[----:B------:R-:W-:Y:S01]  /*13f40*/  UMOV UR29, UR7 ;  /* 0x00000007001d7c82 */ /* 0x000fe20008000000 */
[----:B------:R-:W-:Y:S01]  /*13f50*/  UMOV UR12, UR20 ;  /* 0x00000014000c7c82 */ /* 0x000fe20008000000 */
[----:B------:R-:W-:Y:S01]  /*13f60*/  IMAD R10, R10, UR8, R15 ;  /* 0x000000080a0a7c24 */ /* 0x000fe2000f8e020f */
[----:B------:R-:W-:Y:S01]  /*13f70*/  @UP0 USHF.R.U32.HI UR29, URZ, UR13, UR17 ;  /* 0x0000000d3f1d0299 */ /* 0x000fe20008011611 */
[----:B------:R-:W-:Y:S01]  /*13f80*/  R2UR UR13, R16 ;  /* 0x00000000100d72ca */ /* 0x000fe200000e0000 */
[----:B------:R-:W-:Y:S01]  /*13f90*/  ULDC.64 UR8, c[0x0][0x3b0] ;  /* 0x0000ec0000087ab9 */ /* 0x000fe20000000a00 */
[----:B------:R-:W-:Y:S01]  /*13fa0*/  UMOV UR17, UR25 ;  /* 0x0000001900117c82 */ /* 0x000fe20008000000 */
[----:B------:R-:W-:Y:S01]  /*13fb0*/  R2UR UR27, R10 ;  /* 0x000000000a1b72ca */ /* 0x000fe200000e0000 */
[----:B------:R-:W-:Y:S01]  /*13fc0*/  UIADD3 UR16, -UR29, URZ, URZ ;  /* 0x0000003f1d107290 */ /* 0x000fe2000fffe13f */
[----:B------:R-:W-:-:S03]  /*13fd0*/  SEL R5, RZ, 0x1, P4 ;  /* 0x00000001ff057807 */ /* 0x000fc60002000000 */
[----:B------:R-:W-:Y:S01]  /*13fe0*/  UIMAD UR28, UR28, UR16, UR7 ;  /* 0x000000101c1c72a4 */ /* 0x000fe2000f8e0207 */
[----:B------:R-:W-:Y:S01]  /*13ff0*/  LOP3.LUT R4, R4, R5, RZ, 0x3c, !PT ;  /* 0x0000000504047212 */ /* 0x000fe200078e3cff */
[----:B------:R-:W-:Y:S01]  /*14000*/  UPRMT UR7, UR34, 0x5410, URZ ;  /* 0x0000541022077896 */ /* 0x000fe2000800003f */
[----:B0-----:R-:W-:Y:S01]  /*14010*/  ISETP.NE.AND P3, PT, R8, R9, PT ;  /* 0x000000090800720c */ /* 0x001fe20003f65270 */
[----:B------:R-:W-:Y:S01]  /*14020*/  UIMAD UR28, UR28, UR9, UR11 ;  /* 0x000000091c1c72a4 */ /* 0x000fe2000f8e020b */
[----:B------:R-:W-:Y:S01]  /*14030*/  VIADD R9, R6, 0x1 ;  /* 0x0000000106097836 */ /* 0x000fe20000000000 */
[----:B------:R-:W-:Y:S01]  /*14040*/  UIADD3 UR16, UR13, 0x24000, URZ ;  /* 0x000240000d107890 */ /* 0x000fe2000fffe03f */
[----:B------:R-:W-:Y:S01]  /*14050*/  SEL R5, R8, RZ, P3 ;  /* 0x000000ff08057207 */ /* 0x000fe20001800000 */
[----:B------:R-:W-:Y:S01]  /*14060*/  UIMAD UR27, UR27, UR8, UR10 ;  /* 0x000000081b1b72a4 */ /* 0x000fe2000f8e020a */
[----:B------:R-:W-:Y:S01]  /*14070*/  R2UR UR10, R17 ;  /* 0x00000000110a72ca */ /* 0x000fe200000e0000 */
[----:B------:R-:W-:Y:S01]  /*14080*/  UIADD3 UR8, UR13, 0x25000, URZ ;  /* 0x000250000d087890 */ /* 0x000fe2000fffe03f */
[----:B------:R-:W-:-:S02]  /*14090*/  UMOV UR9, UR25 ;  /* 0x0000001900097c82 */ /* 0x000fc40008000000 */
[----:B------:R-:W-:Y:S01]  /*140a0*/  UMOV UR13, UR21 ;  /* 0x00000015000d7c82 */ /* 0x000fe20008000000 */
[----:B------:R-:W-:Y:S02]  /*140b0*/  UMOV UR11, UR26 ;  /* 0x0000001a000b7c82 */ /* 0x000fe40008000000 */
[----:B------:R-:W-:Y:S01]  /*140c0*/  @P3 IMAD.MOV R9, RZ, RZ, R6 ;  /* 0x000000ffff093224 */ /* 0x000fe200078e0206 */
[----:B------:R0:W-:Y:S03]  /*140d0*/  UTMALDG.4D.IM2COL [UR24], [UR22], UR7 ;  /* 0x00000018160073b4 */ /* 0x0001e60008058007 */
[----:B------:R-:W-:Y:S01]  /*140e0*/  IMAD.MOV.U32 R6, RZ, RZ, R9 ;  /* 0x000000ffff067224 */ /* 0x000fe200078e0009 */
[----:B------:R0:W-:Y:S01]  /*140f0*/  UTMALDG.4D [UR16], [UR30], desc[UR14] ;  /* 0x00000e101e0075b4 */ /* 0x0001e20008019000 */
[----:B------:R0:W-:Y:S02]  /*14100*/  UTMALDG.4D [UR8], [UR30], desc[UR14] ;  /* 0x00000e081e0075b4 */ /* 0x0001e40008019000 */
[----:B0-----:R-:W-:Y:S05]  /*14110*/  @P5 BRA `(.L_x_529) ;  /* 0xfffffff800845947 */ /* 0x001fea000383ffff */
.L_x_525:
[----:B------:R-:W-:Y:S01]  /*14120*/  UISETP.GE.U32.AND UP1, UPT, UR5, 0x9, UPT ;  /* 0x000000090500788c */ /* 0x000fe2000bf26070 */
[----:B------:R-:W-:-:S05]  /*14130*/  IMAD.MOV.U32 R0, RZ, RZ, 0x1 ;  /* 0x00000001ff007424 */ /* 0x000fca00078e00ff */
[----:B------:R-:W-:-:S05]  /*14140*/  PLOP3.LUT P0, PT, PT, PT, UP1, 0x80, 0x0 ;  /* 0x000000000000781c */ /* 0x000fca0003f0f018 */
[----:B------:R-:W-:-:S04]  /*14150*/  @UP1 UIMAD.WIDE.U32 UR8, UR5, 0x38e38e39, URZ ;  /* 0x38e38e39050818a5 */ /* 0x000fc8000f8e003f */
[----:B------:R-:W-:-:S04]  /*14160*/  @UP1 USHF.R.U32.HI UR7, URZ, 0x1, UR9 ;  /* 0x000000013f071899 */ /* 0x000fc80008011609 */
[----:B------:R-:W-:-:S04]  /*14170*/  @UP1 ULOP3.LUT UR7, UR7, 0x1, URZ, 0xc0, !UPT ;  /* 0x0000000107071892 */ /* 0x000fc8000f8ec03f */
[----:B------:R-:W-:-:S04]  /*14180*/  @UP1 UISETP.NE.U32.AND UP0, UPT, UR7, 0x1, UPT ;  /* 0x000000010700188c */ /* 0x000fc8000bf05070 */
[----:B------:R-:W-:-:S04]  /*14190*/  @UP1 UISETP.NE.U32.AND.EX UP0, UPT, URZ, URZ, UPT, UP0 ;  /* 0x0000003f3f00128c */ /* 0x000fc8000bf05100 */
[----:B------:R-:W-:-:S06]  /*141a0*/  @UP1 USEL UR7, URZ, 0x1, !UP0 ;  /* 0x000000013f071887 */ /* 0x000fcc000c000000 */
[----:B------:R-:W-:Y:S01]  /*141b0*/  @P0 IMAD.U32 R0, RZ, RZ, UR7 ;  /* 0x00000007ff000e24 */ /* 0x000fe2000f8e00ff */
[----:B------:R-:W-:Y:S05]  /*141c0*/  WARPSYNC.ALL ;  /* 0x0000000000007948 */ /* 0x000fea0003800000 */
[----:B------:R-:W-:-:S13]  /*141d0*/  ELECT P0, URZ, PT ;  /* 0x00000000003f782f */ /* 0x000fda0003800000 */
[----:B------:R-:W-:Y:S05]  /*141e0*/  @!P0 EXIT ;  /* 0x000000000000894d */ /* 0x000fea0003800000 */
[----:B------:R-:W-:-:S04]  /*141f0*/  ULOP3.LUT UR6, UR6, 0x2, URZ, 0xfc, !UPT ;  /* 0x0000000206067892 */ /* 0x000fc8000f8efc3f */
[----:B------:R-:W-:-:S06]  /*14200*/  UISETP.NE.AND UP0, UPT, UR6, 0x3, UPT ;  /* 0x000000030600788c */ /* 0x000fcc000bf05270 */
[----:B------:R-:W-:-:S13]  /*14210*/  PLOP3.LUT P0, PT, PT, PT, UP0, 0x80, 0x0 ;  /* 0x000000000000781c */ /* 0x000fda0003f0f008 */
[----:B------:R-:W-:Y:S05]  /*14220*/  @!P0 BRA `(.L_x_530) ;  /* 0x0000000000048947 */ /* 0x000fea0003800000 */
[----:B------:R-:W-:Y:S01]  /*14230*/  BPT.TRAP 0x1 ;  /* 0x000000040000795c */ /* 0x000fe20000300000 */
.L_x_530:
[----:B------:R-:W0:Y:S01]  /*14240*/  S2UR UR8, SR_CgaCtaId ;  /* 0x00000000000879c3 */ /* 0x000e220000008800 */
[----:B------:R-:W-:Y:S01]  /*14250*/  UIMAD.WIDE.U32 UR6, UR5, 0x38e38e39, URZ ;  /* 0x38e38e39050678a5 */ /* 0x000fe2000f8e003f */
[----:B------:R-:W-:Y:S01]  /*14260*/  SHF.L.U32 R2, R0, 0x1f, RZ ;  /* 0x0000001f00027819 */ /* 0x000fe200000006ff */
[----:B------:R-:W-:Y:S02]  /*14270*/  UMOV UR4, 0x400 ;  /* 0x0000040000047882 */ /* 0x000fe40000000000 */
[----:B------:R-:W-:-:S04]  /*14280*/  USHF.R.U32.HI UR6, URZ, 0x1, UR7 ;  /* 0x000000013f067899 */ /* 0x000fc80008011607 */
[----:B------:R-:W-:Y:S02]  /*14290*/  UIMAD UR5, UR6, -0x9, UR5 ;  /* 0xfffffff7060578a4 */ /* 0x000fe4000f8e0205 */
[----:B0-----:R-:W-:-:S04]  /*142a0*/  ULEA UR4, UR8, UR4, 0x18 ;  /* 0x0000000408047291 */ /* 0x001fc8000f8ec03f */
[----:B------:R-:W-:-:S04]  /*142b0*/  UIADD3 UR4, UR4, 0x36048, URZ ;  /* 0x0003604804047890 */ /* 0x000fc8000fffe03f */
[----:B------:R-:W-:-:S12]  /*142c0*/  ULEA UR6, UR5, UR4, 0x3 ;  /* 0x0000000405067291 */ /* 0x000fd8000f8e183f */
.L_x_531:
[----:B0-----:R-:W-:-:S04]  /*142d0*/  IMAD.U32 R3, RZ, RZ, UR6 ;  /* 0x00000006ff037e24 */ /* 0x001fc8000f8e00ff */
[----:B------:R0:W1:Y:S03]  /*142e0*/  SYNCS.PHASECHK.TRANS64.TRYWAIT P0, [R3+URZ], R2 ;  /* 0x00000002030075a7 */ /* 0x000066000800017f */
[----:B-1----:R-:W-:Y:S05]  /*142f0*/  @!P0 NANOSLEEP.SYNCS 0x989680 ;  /* 0x009896800000895d */ /* 0x002fea0003900000 */
[----:B------:R-:W1:Y:S02]  /*14300*/  @!P0 SYNCS.PHASECHK.TRANS64 P0, [R3+URZ], R2 ;  /* 0x00000002030085a7 */ /* 0x000e64000800007f */
[----:B-1----:R-:W-:Y:S05]  /*14310*/  @!P0 BRA `(.L_x_531) ;  /* 0xfffffffc00ec8947 */ /* 0x002fea000383ffff */
[----:B------:R-:W-:-:S04]  /*14320*/  UIADD3 UR5, UR5, 0x1, URZ ;  /* 0x0000000105057890 */ /* 0x000fc8000fffe03f */
[----:B------:R-:W-:-:S04]  /*14330*/  UISETP.NE.AND UP0, UPT, UR5, 0x9, UPT ;  /* 0x000000090500788c */ /* 0x000fc8000bf05270 */
[----:B------:R-:W-:Y:S02]  /*14340*/  USEL UR6, URZ, 0x1, UP0 ;  /* 0x000000013f067887 */ /* 0x000fe40008000000 */
[----:B------:R-:W-:-:S04]  /*14350*/  USEL UR5, UR5, URZ, UP0 ;  /* 0x0000003f05057287 */ /* 0x000fc80008000000 */
[----:B0-----:R-:W-:Y:S01]  /*14360*/  LOP3.LUT R2, R0, UR6, RZ, 0x3c, !PT ;  /* 0x0000000600027c12 */ /* 0x001fe2000f8e3cff */
[----:B------:R-:W-:-:S03]  /*14370*/  ULEA UR7, UR5, UR4, 0x3 ;  /* 0x0000000405077291 */ /* 0x000fc6000f8e183f */
[----:B------:R-:W-:-:S09]  /*14380*/  SHF.L.U32 R0, R2, 0x1f, RZ ;  /* 0x0000001f02007819 */ /* 0x000fd200000006ff */
.L_x_532:
        /* <DEDUP_REMOVED lines=9> */
[----:B------:R-:W-:Y:S01]  /*14420*/  LOP3.LUT R2, R2, UR6, RZ, 0x3c, !PT ;  /* 0x0000000602027c12 */ /* 0x000fe2000f8e3cff */
[----:B------:R-:W-:-:S03]  /*14430*/  ULEA UR7, UR5, UR4, 0x3 ;  /* 0x0000000405077291 */ /* 0x000fc6000f8e183f */
[----:B0-----:R-:W-:-:S09]  /*14440*/  SHF.L.U32 R0, R2, 0x1f, RZ ;  /* 0x0000001f02007819 */ /* 0x001fd200000006ff */
.L_x_533:
[----:B0-----:R-:W-:-:S04]  /*14450*/  MOV R3, UR7 ;  /* 0x0000000700037c02 */ /* 0x001fc80008000f00 */
        /* <DEDUP_REMOVED lines=11> */
.L_x_534:
        /* <DEDUP_REMOVED lines=12> */
.L_x_535:
        /* <DEDUP_REMOVED lines=12> */
.L_x_536:
        /* <DEDUP_REMOVED lines=12> */
.L_x_537:
        /* <DEDUP_REMOVED lines=12> */
.L_x_538:
        /* <DEDUP_REMOVED lines=12> */
.L_x_539:
[----:B0-----:R-:W-:-:S04]  /*148d0*/  IMAD.U32 R3, RZ, RZ, UR5 ;  /* 0x00000005ff037e24 */ /* 0x001fc8000f8e00ff */
[----:B------:R0:W1:Y:S03]  /*148e0*/  SYNCS.PHASECHK.TRANS64.TRYWAIT P0, [R3+URZ], R0 ;  /* 0x00000000030075a7 */ /* 0x000066000800017f */
[----:B-1----:R-:W-:Y:S05]  /*148f0*/  @!P0 NANOSLEEP.SYNCS 0x989680 ;  /* 0x009896800000895d */ /* 0x002fea0003900000 */
[----:B------:R-:W1:Y:S02]  /*14900*/  @!P0 SYNCS.PHASECHK.TRANS64 P0, [R3+URZ], R0 ;  /* 0x00000000030085a7 */ /* 0x000e64000800007f */
[----:B-1----:R-:W-:Y:S05]  /*14910*/  @P0 EXIT ;  /* 0x000000000000094d */ /* 0x002fea0003800000 */
[----:B------:R-:W-:Y:S05]  /*14920*/  BRA `(.L_x_539) ;  /* 0xfffffffc00e87947 */ /* 0x000fea000383ffff */
.L_x_540:
[----:B------:R-:W-:-:S00]  /*14930*/  BRA `(.L_x_540) ;  /* 0xfffffffc00fc7947 */ /* 0x000fc0000383ffff */
[----:B------:R-:W-:-:S00]  /*14940*/  NOP ;  /* 0x0000000000007918 */ /* 0x000fc00000000000 */
        /* <DEDUP_REMOVED lines=11> */
.L_x_541:


//--------------------- .nv.shared._ZN7cutlass13device_kernelINS_4conv6kernel13ConvUniversalINS1_16ConvProblemShapeILNS1_8OperatorE1ELi2EEENS1_10collective14CollectiveConvINS1_46MainloopSm90TmaGmmaWarpSpecializedImplicitGemmILS5_1ELi9ELi2EN4cute5tupleIJNSA_1CILi1EEESD_SD_EEENS1_36KernelImplicitTmaWarpSpecializedSm90ELi1EEENSB_IJNSC_ILi256EEENSC_ILi128EEENSB_IJNSC_ILi32EEEEEEEEENS_6half_tESM_NSA_8TiledMMAINSA_8MMA_AtomIJNSA_4SM904GMMA26MMA_64x128x16_F32F16F16_SSILNSQ_5MajorE0ELSS_1ELNSQ_7ScaleInE1ELST_1EEEEEENSA_6LayoutISE_NSB_IJNSC_ILi0EEESX_SX_EEEEENSB_IJNSA_10UnderscoreES10_S10_EEEEENS7_6detail26Sm90ImplicitGemmTileTraitsINSA_20SM90_TMA_LOAD_IM2COLENSA_14ComposedLayoutINSA_7SwizzleILi2ELi4ELi3EEENSA_18smem_ptr_flag_bitsILi16EEENSW_INSB_IJNSB_IJNSC_ILi8EEESJ_EEENSB_IJSJ_SD_EEENSB_IJSD_NSC_ILi9EEEEEEEEENSB_IJNSB_IJSJ_SH_EEENSB_IJSD_SX_EEENSB_IJSX_NSC_ILi8192EEEEEEEEEEEEEvEENS14_INSA_13SM90_TMA_LOADENS16_INS17_ILi3ELi4ELi3EEES1A_NSW_INSB_IJNSB_IJNSC_ILi64EEENSC_ILi2EEEEEENSB_IJS1B_NSC_ILi4EEEEEES1F_EEENSB_IJNSB_IJSD_NSC_ILi2048EEEEEENSB_IJS1R_NSC_ILi512EEEEEENSB_IJSX_NSC_ILi4096EEEEEEEEEEEEEvEEEENS_8epilogue10collective6detail29Sm90TmaWarpSpecializedAdapterINS29_15DefaultEpilogueISM_NSB_IJNSB_IJlllEEESD_SX_EEES2E_NS28_6thread17LinearCombinationISM_Li1EffLNS2F_9ScaleType4KindE0ELNS_15FloatRoundStyleE2ESM_EENS_4gemm15EpilogueDefaultEEEEEvvEEEEvNT_6ParamsE --------------------------
	.section	.nv.shared._ZN7cutlass13device_kernelINS_4conv6kernel13ConvUniversalINS1_16ConvProblemShapeILNS1_8OperatorE1ELi2EEENS1_10collective14CollectiveConvINS1_46MainloopSm90TmaGmmaWarpSpecializedImplicitGemmILS5_1ELi9ELi2EN4cute5tupleIJNSA_1CILi1EEESD_SD_EEENS1_36KernelImplicitTmaWarpSpecializedSm90ELi1EEENSB_IJNSC_ILi256EEENSC_ILi128EEENSB_IJNSC_ILi32EEEEEEEEENS_6half_tESM_NSA_8TiledMMAINSA_8MMA_AtomIJNSA_4SM904GMMA26MMA_64x128x16_F32F16F16_SSILNSQ_5MajorE0ELSS_1ELNSQ_7ScaleInE1ELST_1EEEEEENSA_6LayoutISE_NSB_IJNSC_ILi0EEESX_SX_EEEEENSB_IJNSA_10UnderscoreES10_S10_EEEEENS7_6detail26Sm90ImplicitGemmTileTraitsINSA_20SM90_TMA_LOAD_IM2COLENSA_14ComposedLayoutINSA_7SwizzleILi2ELi4ELi3EEENSA_18smem_ptr_flag_bitsILi16EEENSW_INSB_IJNSB_IJNSC_ILi8EEESJ_EEENSB_IJSJ_SD_EEENSB_IJSD_NSC_ILi9EEEEEEEEENSB_IJNSB_IJSJ_SH_EEENSB_IJSD_SX_EEENSB_IJSX_NSC_ILi8192EEEEEEEEEEEEEvEENS14_INSA_13SM90_TMA_LOADENS16_INS17_ILi3ELi4ELi3EEES1A_NSW_INSB_IJNSB_IJNSC_ILi64EEENSC_ILi2EEEEEENSB_IJS1B_NSC_ILi4EEEEEES1F_EEENSB_IJNSB_IJSD_NSC_ILi2048EEEEEENSB_IJS1R_NSC_ILi512EEEEEENSB_IJSX_NSC_ILi4096EEEEEEEEEEEEEvEEEENS_8epilogue10collective6detail29Sm90TmaWarpSpecializedAdapterINS29_15DefaultEpilogueISM_NSB_IJNSB_IJlllEEESD_SX_EEES2E_NS28_6thread17LinearCombinationISM_Li1EffLNS2F_9ScaleType4KindE0ELNS_15FloatRoundStyleE2ESM_EENS_4gemm15EpilogueDefaultEEEEEvvEEEEvNT_6ParamsE,"aw",@nobits
	.sectionflags	@""
	.align	16
	.zero		1024


//--------------------- .nv.shared.reserved.0     --------------------------
	.section	.nv.shared.reserved.0,"aw",@nobits
	.weak		__nv_reservedSMEM_offset_0_alias
	.size		__nv_reservedSMEM_offset_0_alias, 0, 0
	.other		__nv_reservedSMEM_offset_0_alias,@"STO_CUDA_RESERVED_SHARED STV_DEFAULT"
__nv_reservedSMEM_offset_0_alias:
	.zero		0


//--------------------- .nv.global                --------------------------
	.section	.nv.global,"aw",@nobits
.nv.global:
	.type		_ZN39_INTERNAL_1a0e9b5a_4_k_cu_3f768240_27814cute1_E,@object
	.size		_ZN39_INTERNAL_1a0e9b5a_4_k_cu_3f768240_27814cute1_E,(_ZN39_INTERNAL_1a0e9b5a_4_k_cu_3f768240_27814cuda3std3__45__cpo6cbeginE - _ZN39_INTERNAL_1a0e9b5a_4_k_cu_3f768240_27814cute1_E)
_ZN39_INTERNAL_1a0e9b5a_4_k_cu_3f768240_27814cute1_E:
	.zero		1
	.type		_ZN39_INTERNAL_1a0e9b5a_4_k_cu_3f768240_27814cuda3std3__45__cpo6cbeginE,@object
	.size		_ZN39_INTERNAL_1a0e9b5a_4_k_cu_3f768240_27814cuda3std3__45__cpo6cbeginE,(_ZN39_INTERNAL_1a0e9b5a_4_k_cu_3f768240_27814cuda3std3__48in_placeE - _ZN39_INTERNAL_1a0e9b5a_4_k_cu_3f768240_27814cuda3std3__45__cpo6cbeginE)
_ZN39_INTERNAL_1a0e9b5a_4_k_cu_3f768240_27814cuda3std3__45__cpo6cbeginE:
	.zero		1
	.type		_ZN39_INTERNAL_1a0e9b5a_4_k_cu_3f768240_27814cuda3std3__48in_placeE,@object
	.size		_ZN39_INTERNAL_1a0e9b5a_4_k_cu_3f768240_27814cuda3std3__48in_placeE,(_ZN39_INTERNAL_1a0e9b5a_4_k_cu_3f768240_27814cuda3std6ranges3__45__cpo9iter_moveE - _ZN39_INTERNAL_1a0e9b5a_4_k_cu_3f768240_27814cuda3std3__48in_placeE)
_ZN39_INTERNAL_1a0e9b5a_4_k_cu_3f768240_27814cuda3std3__48in_placeE:
	.zero		1
	.type		_ZN39_INTERNAL_1a0e9b5a_4_k_cu_3f768240_27814cuda3std6ranges3__45__cpo9iter_moveE,@object
	.size		_ZN39_INTERNAL_1a0e9b5a_4_k_cu_3f768240_27814cuda3std6ranges3__45__cpo9iter_moveE,(_ZN39_INTERNAL_1a0e9b5a_4_k_cu_3f768240_27814cuda3std3__45__cpo5beginE - _ZN39_INTERNAL_1a0e9b5a_4_k_cu_3f768240_27814cuda3std6ranges3__45__cpo9iter_moveE)
_ZN39_INTERNAL_1a0e9b5a_4_k_cu_3f768240_27814cuda3std6ranges3__45__cpo9iter_moveE:
	.zero		1
	.type		_ZN39_INTERNAL_1a0e9b5a_4_k_cu_3f768240_27814cuda3std3__45__cpo5beginE,@object
	.size		_ZN39_INTERNAL_1a0e9b5a_4_k_cu_3f768240_27814cuda3std3__45__cpo5beginE,(_ZN39_INTERNAL_1a0e9b5a_4_k_cu_3f768240_27814cuda3std3__441_GLOBAL__N__1a0e9b5a_4_k_cu_3f768240_27816ignoreE - _ZN39_INTERNAL_1a0e9b5a_4_k_cu_3f768240_27814cuda3std3__45__cpo5beginE)
_ZN39_INTERNAL_1a0e9b5a_4_k_cu_3f768240_27814cuda3std3__45__cpo5beginE:
	.zero		1
	.type		_ZN39_INTERNAL_1a0e9b5a_4_k_cu_3f768240_27814cuda3std3__441_GLOBAL__N__1a0e9b5a_4_k_cu_3f768240_27816ignoreE,@object
	.size		_ZN39_INTERNAL_1a0e9b5a_4_k_cu_3f768240_27814cuda3std3__441_GLOBAL__N__1a0e9b5a_4_k_cu_3f768240_27816ignoreE,(_ZN39_INTERNAL_1a0e9b5a_4_k_cu_3f768240_27814cute7productE - _ZN39_INTERNAL_1a0e9b5a_4_k_cu_3f768240_27814cuda3std3__441_GLOBAL__N__1a0e9b5a_4_k_cu_3f768240_27816ignoreE)
_ZN39_INTERNAL_1a0e9b5a_4_k_cu_3f768240_27814cuda3std3__441_GLOBAL__N__1a0e9b5a_4_k_cu_3f768240_27816ignoreE:
	.zero		1
	.type		_ZN39_INTERNAL_1a0e9b5a_4_k_cu_3f768240_27814cute7productE,@object
	.size		_ZN39_INTERNAL_1a0e9b5a_4_k_cu_3f768240_27814cute7productE,(_ZN39_INTERNAL_1a0e9b5a_4_k_cu_3f768240_27814cuda3std3__45__cpo3endE - _ZN39_INTERNAL_1a0e9b5a_4_k_cu_3f768240_27814cute7productE)
_ZN39_INTERNAL_1a0e9b5a_4_k_cu_3f768240_27814cute7productE:
	.zero		1
	.type		_ZN39_INTERNAL_1a0e9b5a_4_k_cu_3f768240_27814cuda3std3__45__cpo3endE,@object
	.size		_ZN39_INTERNAL_1a0e9b5a_4_k_cu_3f768240_27814cuda3std3__45__cpo3endE,(_ZN39_INTERNAL_1a0e9b5a_4_k_cu_3f768240_27814cuda3std3__419piecewise_constructE - _ZN39_INTERNAL_1a0e9b5a_4_k_cu_3f768240_27814cuda3std3__45__cpo3endE)
_ZN39_INTERNAL_1a0e9b5a_4_k_cu_3f768240_27814cuda3std3__45__cpo3endE:
	.zero		1
	.type		_ZN39_INTERNAL_1a0e9b5a_4_k_cu_3f768240_27814cuda3std3__419piecewise_constructE,@object
	.size		_ZN39_INTERNAL_1a0e9b5a_4_k_cu_3f768240_27814cuda3std3__419piecewise_constructE,(_ZN39_INTERNAL_1a0e9b5a_4_k_cu_3f768240_27814cuda3std3__45__cpo4cendE - _ZN39_INTERNAL_1a0e9b5a_4_k_cu_3f768240_27814cuda3std3__419piecewise_constructE)
_ZN39_INTERNAL_1a0e9b5a_4_k_cu_3f768240_27814cuda3std3__419piecewise_constructE:
	.zero		1
	.type		_ZN39_INTERNAL_1a0e9b5a_4_k_cu_3f768240_27814cuda3std3__45__cpo4cendE,@object
	.size		_ZN39_INTERNAL_1a0e9b5a_4_k_cu_3f768240_27814cuda3std3__45__cpo4cendE,(_ZN39_INTERNAL_1a0e9b5a_4_k_cu_3f768240_27814cuda3std6ranges3__45__cpo4swapE - _ZN39_INTERNAL_1a0e9b5a_4_k_cu_3f768240_27814cuda3std3__45__cpo4cendE)
_ZN39_INTERNAL_1a0e9b5a_4_k_cu_3f768240_27814cuda3std3__45__cpo4cendE:
	.zero		1
	.type		_ZN39_INTERNAL_1a0e9b5a_4_k_cu_3f768240_27814cuda3std6ranges3__45__cpo4swapE,@object
	.size		_ZN39_INTERNAL_1a0e9b5a_4_k_cu_3f768240_27814cuda3std6ranges3__45__cpo4swapE,(.L_7 - _ZN39_INTERNAL_1a0e9b5a_4_k_cu_3f768240_27814cuda3std6ranges3__45__cpo4swapE)
_ZN39_INTERNAL_1a0e9b5a_4_k_cu_3f768240_27814cuda3std6ranges3__45__cpo4swapE:
	.zero		1
.L_7:


//--------------------- .nv.constant0._ZN7cutlass13device_kernelINS_4conv6kernel13ConvUniversalINS1_16ConvProblemShapeILNS1_8OperatorE1ELi2EEENS1_10collective14CollectiveConvINS1_46MainloopSm90TmaGmmaWarpSpecializedImplicitGemmILS5_1ELi9ELi2EN4cute5tupleIJNSA_1CILi1EEESD_SD_EEENS1_36KernelImplicitTmaWarpSpecializedSm90ELi1EEENSB_IJNSC_ILi256EEENSC_ILi128EEENSB_IJNSC_ILi32EEEEEEEEENS_6half_tESM_NSA_8TiledMMAINSA_8MMA_AtomIJNSA_4SM904GMMA26MMA_64x128x16_F32F16F16_SSILNSQ_5MajorE0ELSS_1ELNSQ_7ScaleInE1ELST_1EEEEEENSA_6LayoutISE_NSB_IJNSC_ILi0EEESX_SX_EEEEENSB_IJNSA_10UnderscoreES10_S10_EEEEENS7_6detail26Sm90ImplicitGemmTileTraitsINSA_20SM90_TMA_LOAD_IM2COLENSA_14ComposedLayoutINSA_7SwizzleILi2ELi4ELi3EEENSA_18smem_ptr_flag_bitsILi16EEENSW_INSB_IJNSB_IJNSC_ILi8EEESJ_EEENSB_IJSJ_SD_EEENSB_IJSD_NSC_ILi9EEEEEEEEENSB_IJNSB_IJSJ_SH_EEENSB_IJSD_SX_EEENSB_IJSX_NSC_ILi8192EEEEEEEEEEEEEvEENS14_INSA_13SM90_TMA_LOADENS16_INS17_ILi3ELi4ELi3EEES1A_NSW_INSB_IJNSB_IJNSC_ILi64EEENSC_ILi2EEEEEENSB_IJS1B_NSC_ILi4EEEEEES1F_EEENSB_IJNSB_IJSD_NSC_ILi2048EEEEEENSB_IJS1R_NSC_ILi512EEEEEENSB_IJSX_NSC_ILi4096EEEEEEEEEEEEEvEEEENS_8epilogue10collective6detail29Sm90TmaWarpSpecializedAdapterINS29_15DefaultEpilogueISM_NSB_IJNSB_IJlllEEESD_SX_EEES2E_NS28_6thread17LinearCombinationISM_Li1EffLNS2F_9ScaleType4KindE0ELNS_15FloatRoundStyleE2ESM_EENS_4gemm15EpilogueDefaultEEEEEvvEEEEvNT_6ParamsE --------------------------
	.section	.nv.constant0._ZN7cutlass13device_kernelINS_4conv6kernel13ConvUniversalINS1_16ConvProblemShapeILNS1_8OperatorE1ELi2EEENS1_10collective14CollectiveConvINS1_46MainloopSm90TmaGmmaWarpSpecializedImplicitGemmILS5_1ELi9ELi2EN4cute5tupleIJNSA_1CILi1EEESD_SD_EEENS1_36KernelImplicitTmaWarpSpecializedSm90ELi1EEENSB_IJNSC_ILi256EEENSC_ILi128EEENSB_IJNSC_ILi32EEEEEEEEENS_6half_tESM_NSA_8TiledMMAINSA_8MMA_AtomIJNSA_4SM904GMMA26MMA_64x128x16_F32F16F16_SSILNSQ_5MajorE0ELSS_1ELNSQ_7ScaleInE1ELST_1EEEEEENSA_6LayoutISE_NSB_IJNSC_ILi0EEESX_SX_EEEEENSB_IJNSA_10UnderscoreES10_S10_EEEEENS7_6detail26Sm90ImplicitGemmTileTraitsINSA_20SM90_TMA_LOAD_IM2COLENSA_14ComposedLayoutINSA_7SwizzleILi2ELi4ELi3EEENSA_18smem_ptr_flag_bitsILi16EEENSW_INSB_IJNSB_IJNSC_ILi8EEESJ_EEENSB_IJSJ_SD_EEENSB_IJSD_NSC_ILi9EEEEEEEEENSB_IJNSB_IJSJ_SH_EEENSB_IJSD_SX_EEENSB_IJSX_NSC_ILi8192EEEEEEEEEEEEEvEENS14_INSA_13SM90_TMA_LOADENS16_INS17_ILi3ELi4ELi3EEES1A_NSW_INSB_IJNSB_IJNSC_ILi64EEENSC_ILi2EEEEEENSB_IJS1B_NSC_ILi4EEEEEES1F_EEENSB_IJNSB_IJSD_NSC_ILi2048EEEEEENSB_IJS1R_NSC_ILi512EEEEEENSB_IJSX_NSC_ILi4096EEEEEEEEEEEEEvEEEENS_8epilogue10collective6detail29Sm90TmaWarpSpecializedAdapterINS29_15DefaultEpilogueISM_NSB_IJNSB_IJlllEEESD_SX_EEES2E_NS28_6thread17LinearCombinationISM_Li1EffLNS2F_9ScaleType4KindE0ELNS_15FloatRoundStyleE2ESM_EENS_4gemm15EpilogueDefaultEEEEEvvEEEEvNT_6ParamsE,"a",@progbits
	.sectionflags	@""
	.align	4
.nv.constant0._ZN7cutlass13device_kernelINS_4conv6kernel13ConvUniversalINS1_16ConvProblemShapeILNS1_8OperatorE1ELi2EEENS1_10collective14CollectiveConvINS1_46MainloopSm90TmaGmmaWarpSpecializedImplicitGemmILS5_1ELi9ELi2EN4cute5tupleIJNSA_1CILi1EEESD_SD_EEENS1_36KernelImplicitTmaWarpSpecializedSm90ELi1EEENSB_IJNSC_ILi256EEENSC_ILi128EEENSB_IJNSC_ILi32EEEEEEEEENS_6half_tESM_NSA_8TiledMMAINSA_8MMA_AtomIJNSA_4SM904GMMA26MMA_64x128x16_F32F16F16_SSILNSQ_5MajorE0ELSS_1ELNSQ_7ScaleInE1ELST_1EEEEEENSA_6LayoutISE_NSB_IJNSC_ILi0EEESX_SX_EEEEENSB_IJNSA_10UnderscoreES10_S10_EEEEENS7_6detail26Sm90ImplicitGemmTileTraitsINSA_20SM90_TMA_LOAD_IM2COLENSA_14ComposedLayoutINSA_7SwizzleILi2ELi4ELi3EEENSA_18smem_ptr_flag_bitsILi16EEENSW_INSB_IJNSB_IJNSC_ILi8EEESJ_EEENSB_IJSJ_SD_EEENSB_IJSD_NSC_ILi9EEEEEEEEENSB_IJNSB_IJSJ_SH_EEENSB_IJSD_SX_EEENSB_IJSX_NSC_ILi8192EEEEEEEEEEEEEvEENS14_INSA_13SM90_TMA_LOADENS16_INS17_ILi3ELi4ELi3EEES1A_NSW_INSB_IJNSB_IJNSC_ILi64EEENSC_ILi2EEEEEENSB_IJS1B_NSC_ILi4EEEEEES1F_EEENSB_IJNSB_IJSD_NSC_ILi2048EEEEEENSB_IJS1R_NSC_ILi512EEEEEENSB_IJSX_NSC_ILi4096EEEEEEEEEEEEEvEEEENS_8epilogue10collective6detail29Sm90TmaWarpSpecializedAdapterINS29_15DefaultEpilogueISM_NSB_IJNSB_IJlllEEESD_SX_EEES2E_NS28_6thread17LinearCombinationISM_Li1EffLNS2F_9ScaleType4KindE0ELNS_15FloatRoundStyleE2ESM_EENS_4gemm15EpilogueDefaultEEEEEvvEEEEvNT_6ParamsE:
	.zero		1536


//--------------------- SYMBOLS --------------------------

	.type		.nv.reservedSmem.offset0,@object
	.size		.nv.reservedSmem.offset0,0x4
